def matmul_kernel(
    a_ptr,
    b_ptr,
    c_ptr,
    M,
    N,
    K,
    stride_am,
    stride_ak,
    stride_bk,
    stride_bn,
    stride_cm,
    stride_cn,
    BLOCK_M: tl.constexpr,
    BLOCK_N: tl.constexpr,
    BLOCK_K: tl.constexpr,
    GROUP_M: tl.constexpr,
):
    pid = tl.program_id(axis=0)
    num_pid_m = tl.cdiv(M, BLOCK_M)
    num_pid_n = tl.cdiv(N, BLOCK_N)
    num_pid_in_group = GROUP_M * num_pid_n
    group_id = pid // num_pid_in_group
    first_pid_m = group_id * GROUP_M
    group_size_m = min(num_pid_m - first_pid_m, GROUP_M)
    pid_m = first_pid_m + ((pid % num_pid_in_group) % group_size_m)
    pid_n = (pid % num_pid_in_group) // group_size_m

    offs_am = (pid_m * BLOCK_M + tl.arange(0, BLOCK_M)) % M
    offs_bn = (pid_n * BLOCK_N + tl.arange(0, BLOCK_N)) % N
    offs_k = tl.arange(0, BLOCK_K)
    a_ptrs = a_ptr + offs_am[:, None] * stride_am + offs_k[None, :] * stride_ak
    b_ptrs = b_ptr + offs_k[:, None] * stride_bk + offs_bn[None, :] * stride_bn

    acc = tl.zeros((BLOCK_M, BLOCK_N), dtype=tl.float32)
    for kk in range(0, tl.cdiv(K, BLOCK_K)):
        a = tl.load(a_ptrs, mask=offs_k[None, :] < K - kk * BLOCK_K, other=0.0)
        b = tl.load(b_ptrs, mask=offs_k[:, None] < K - kk * BLOCK_K, other=0.0)
        acc = tl.dot(a, b, acc)
        a_ptrs += BLOCK_K * stride_ak
        b_ptrs += BLOCK_K * stride_bk

    c = acc.to(c_ptr.dtype.element_ty)
    offs_cm = pid_m * BLOCK_M + tl.arange(0, BLOCK_M)
    offs_cn = pid_n * BLOCK_N + tl.arange(0, BLOCK_N)
    c_ptrs = c_ptr + offs_cm[:, None] * stride_cm + offs_cn[None, :] * stride_cn
    mask = (offs_cm[:, None] < M) & (offs_cn[None, :] < N)
    tl.store(c_ptrs, c, mask=mask)

# config = {"BLOCK_K": 32, "BLOCK_M": 512, "BLOCK_N": 128, "GROUP_M": 8, "arch": "sm_90", "dtype": "fp16", "num_ctas": 2, "num_stages": 3, "num_warps": 4}
# arch = sm_90


// ===== COMPILED SASS (sm_90a) =====

	.target	sm_90a

	.elftype	@"ET_EXEC"


//--------------------- .note.nv.tkinfo           --------------------------
	.section	.note.nv.tkinfo,"",@"SHT_NOTE"
	.sectionflags	@"SHF_NOTE_NV_TKINFO"
	.tkinfo
        /*0018*/ 	.word	0x00000002
        /*0030*/ 	.string	""
        /*0030*/ 	.string	"ptxas"
        /*0030*/ 	.string	"Cuda compilation tools, release 13.0, V13.0.88"
        /*0030*/ 	.string	"Build cuda_13.0.r13.0/compiler.36424714_0"
        /*0030*/ 	.string	"-v  -suppress-debug-info  -lineinfo  -arch sm_90a "



//--------------------- .note.nv.cuinfo           --------------------------
	.section	.note.nv.cuinfo,"",@"SHT_NOTE"
	.sectionflags	@"SHF_NOTE_NV_CUINFO"
        /*0018*/ 	.short	0x0002
        /*001a*/ 	.short	0x005a
        /*001c*/ 	.short	0x0082
	.zero		2


//--------------------- .nv.info                  --------------------------
	.section	.nv.info,"",@"SHT_CUDA_INFO"
	.align	4


	//----- nvinfo : EIATTR_REGCOUNT
	.align		4
        /*0000*/ 	.byte	0x04, 0x2f
        /*0002*/ 	.short	(.L_1 - .L_0)
	.align		4
.L_0:
        /*0004*/ 	.word	index@(matmul_kernel)
        /*0008*/ 	.word	0x000000ff


	//----- nvinfo : EIATTR_FRAME_SIZE
	.align		4
.L_1:
        /*000c*/ 	.byte	0x04, 0x11
        /*000e*/ 	.short	(.L_3 - .L_2)
	.align		4
.L_2:
        /*0010*/ 	.word	index@(matmul_kernel)
        /*0014*/ 	.word	0x000005b0


	//----- nvinfo : EIATTR_MIN_STACK_SIZE
	.align		4
.L_3:
        /*0018*/ 	.byte	0x04, 0x12
        /*001a*/ 	.short	(.L_5 - .L_4)
	.align		4
.L_4:
        /*001c*/ 	.word	index@(matmul_kernel)
        /*0020*/ 	.word	0x000005b0
.L_5:


//--------------------- .nv.compat                --------------------------
	.section	.nv.compat,"",@"SHT_CUDA_COMPAT_INFO"
	.align	4
        /*0000*/ 	.byte	0x02, 0x09, 0x01, 0x00, 0x02, 0x02, 0x04, 0x00, 0x02, 0x05, 0x05, 0x00, 0x03, 0x07, 0x01, 0x01
        /*0010*/ 	.byte	0x02, 0x03, 0x00, 0x00, 0x02, 0x06, 0x01, 0x00, 0x04, 0x0b, 0x08, 0x00, 0x00, 0x00, 0x00, 0x00
        /*0020*/ 	.byte	0x00, 0x00, 0x00, 0x00


//--------------------- .nv.info.matmul_kernel    --------------------------
	.section	.nv.info.matmul_kernel,"",@"SHT_CUDA_INFO"
	.sectionflags	@""
	.align	4


	//----- nvinfo : EIATTR_CUDA_API_VERSION
	.align		4
        /*0000*/ 	.byte	0x04, 0x37
        /*0002*/ 	.short	(.L_7 - .L_6)
.L_6:
        /*0004*/ 	.word	0x00000082


	//----- nvinfo : EIATTR_KPARAM_INFO
	.align		4
.L_7:
        /*0008*/ 	.byte	0x04, 0x17
        /*000a*/ 	.short	(.L_9 - .L_8)
.L_8:
        /*000c*/ 	.word	0x00000000
        /*0010*/ 	.short	0x000d
        /*0012*/ 	.short	0x0048
        /*0014*/ 	.byte	0x00, 0xf4, 0x21, 0x00


	//----- nvinfo : EIATTR_KPARAM_INFO
	.align		4
.L_9:
        /*0018*/ 	.byte	0x04, 0x17
        /*001a*/ 	.short	(.L_11 - .L_10)
.L_10:
        /*001c*/ 	.word	0x00000000
        /*0020*/ 	.short	0x000c
        /*0022*/ 	.short	0x0040
        /*0024*/ 	.byte	0x00, 0xf4, 0x21, 0x00


	//----- nvinfo : EIATTR_KPARAM_INFO
	.align		4
.L_11:
        /*0028*/ 	.byte	0x04, 0x17
        /*002a*/ 	.short	(.L_13 - .L_12)
.L_12:
        /*002c*/ 	.word	0x00000000
        /*0030*/ 	.short	0x000b
        /*0032*/ 	.short	0x0038
        /*0034*/ 	.byte	0x00, 0xf0, 0x11, 0x00


	//----- nvinfo : EIATTR_KPARAM_INFO
	.align		4
.L_13:
        /*0038*/ 	.byte	0x04, 0x17
        /*003a*/ 	.short	(.L_15 - .L_14)
.L_14:
        /*003c*/ 	.word	0x00000000
        /*0040*/ 	.short	0x000a
        /*0042*/ 	.short	0x0034
        /*0044*/ 	.byte	0x00, 0xf0, 0x11, 0x00


	//----- nvinfo : EIATTR_KPARAM_INFO
	.align		4
.L_15:
        /*0048*/ 	.byte	0x04, 0x17
        /*004a*/ 	.short	(.L_17 - .L_16)
.L_16:
        /*004c*/ 	.word	0x00000000
        /*0050*/ 	.short	0x0009
        /*0052*/ 	.short	0x0030
        /*0054*/ 	.byte	0x00, 0xf0, 0x11, 0x00


	//----- nvinfo : EIATTR_KPARAM_INFO
	.align		4
.L_17:
        /*0058*/ 	.byte	0x04, 0x17
        /*005a*/ 	.short	(.L_19 - .L_18)
.L_18:
        /*005c*/ 	.word	0x00000000
        /*0060*/ 	.short	0x0008
        /*0062*/ 	.short	0x002c
        /*0064*/ 	.byte	0x00, 0xf0, 0x11, 0x00


	//----- nvinfo : EIATTR_KPARAM_INFO
	.align		4
.L_19:
        /*0068*/ 	.byte	0x04, 0x17
        /*006a*/ 	.short	(.L_21 - .L_20)
.L_20:
        /*006c*/ 	.word	0x00000000
        /*0070*/ 	.short	0x0007
        /*0072*/ 	.short	0x0028
        /*0074*/ 	.byte	0x00, 0xf0, 0x11, 0x00


	//----- nvinfo : EIATTR_KPARAM_INFO
	.align		4
.L_21:
        /*0078*/ 	.byte	0x04, 0x17
        /*007a*/ 	.short	(.L_23 - .L_22)
.L_22:
        /*007c*/ 	.word	0x00000000
        /*0080*/ 	.short	0x0006
        /*0082*/ 	.short	0x0024
        /*0084*/ 	.byte	0x00, 0xf0, 0x11, 0x00


	//----- nvinfo : EIATTR_KPARAM_INFO
	.align		4
.L_23:
        /*0088*/ 	.byte	0x04, 0x17
        /*008a*/ 	.short	(.L_25 - .L_24)
.L_24:
        /*008c*/ 	.word	0x00000000
        /*0090*/ 	.short	0x0005
        /*0092*/ 	.short	0x0020
        /*0094*/ 	.byte	0x00, 0xf0, 0x11, 0x00


	//----- nvinfo : EIATTR_KPARAM_INFO
	.align		4
.L_25:
        /*0098*/ 	.byte	0x04, 0x17
        /*009a*/ 	.short	(.L_27 - .L_26)
.L_26:
        /*009c*/ 	.word	0x00000000
        /*00a0*/ 	.short	0x0004
        /*00a2*/ 	.short	0x001c
        /*00a4*/ 	.byte	0x00, 0xf0, 0x11, 0x00


	//----- nvinfo : EIATTR_KPARAM_INFO
	.align		4
.L_27:
        /*00a8*/ 	.byte	0x04, 0x17
        /*00aa*/ 	.short	(.L_29 - .L_28)
.L_28:
        /*00ac*/ 	.word	0x00000000
        /*00b0*/ 	.short	0x0003
        /*00b2*/ 	.short	0x0018
        /*00b4*/ 	.byte	0x00, 0xf0, 0x11, 0x00


	//----- nvinfo : EIATTR_KPARAM_INFO
	.align		4
.L_29:
        /*00b8*/ 	.byte	0x04, 0x17
        /*00ba*/ 	.short	(.L_31 - .L_30)
.L_30:
        /*00bc*/ 	.word	0x00000000
        /*00c0*/ 	.short	0x0002
        /*00c2*/ 	.short	0x0010
        /*00c4*/ 	.byte	0x00, 0xf4, 0x21, 0x00


	//----- nvinfo : EIATTR_KPARAM_INFO
	.align		4
.L_31:
        /*00c8*/ 	.byte	0x04, 0x17
        /*00ca*/ 	.short	(.L_33 - .L_32)
.L_32:
        /*00cc*/ 	.word	0x00000000
        /*00d0*/ 	.short	0x0001
        /*00d2*/ 	.short	0x0008
        /*00d4*/ 	.byte	0x00, 0xf4, 0x21, 0x00


	//----- nvinfo : EIATTR_KPARAM_INFO
	.align		4
.L_33:
        /*00d8*/ 	.byte	0x04, 0x17
        /*00da*/ 	.short	(.L_35 - .L_34)
.L_34:
        /*00dc*/ 	.word	0x00000000
        /*00e0*/ 	.short	0x0000
        /*00e2*/ 	.short	0x0000
        /*00e4*/ 	.byte	0x00, 0xf4, 0x21, 0x00


	//----- nvinfo : EIATTR_EXPLICIT_CLUSTER
	.align		4
.L_35:
        /*00e8*/ 	.byte	0x01, 0x3e
	.zero		2


	//----- nvinfo : EIATTR_CTA_PER_CLUSTER
	.align		4
        /*00ec*/ 	.byte	0x04, 0x3d
        /*00ee*/ 	.short	(.L_37 - .L_36)
.L_36:
        /*00f0*/ 	.word	0x00000002
        /*00f4*/ 	.word	0x00000001
        /*00f8*/ 	.word	0x00000001


	//----- nvinfo : EIATTR_SPARSE_MMA_MASK
	.align		4
.L_37:
        /*00fc*/ 	.byte	0x03, 0x50
        /*00fe*/ 	.short	0x0000


	//----- nvinfo : EIATTR_MAXREG_COUNT
	.align		4
        /*0100*/ 	.byte	0x03, 0x1b
        /*0102*/ 	.short	0x00ff


	//----- nvinfo : EIATTR_NUM_BARRIERS
	.align		4
        /*0104*/ 	.byte	0x02, 0x4c
        /*0106*/ 	.byte	0x01
	.zero		1


	//----- nvinfo : EIATTR_ANNOTATIONS
	.align		4
        /*0108*/ 	.byte	0x04, 0x55
        /*010a*/ 	.short	(.L_39 - .L_38)


	//   ....[0]....
.L_38:
        /*010c*/ 	.word	0x00000001
        /*0110*/ 	.byte	0xf0, 0x09, 0x00, 0x00, 0x01, 0x00, 0x00, 0x00, 0x30, 0x2a, 0x00, 0x00, 0x01, 0x00, 0x00, 0x00
        /* <DEDUP_REMOVED lines=272> */
        /*1220*/ 	.byte	0x60, 0x88, 0x00, 0x00


	//----- nvinfo : EIATTR_MERCURY_ISA_VERSION
	.align		4
.L_39:
        /*1224*/ 	.byte	0x03, 0x5f
        /*1226*/ 	.short	0x0101


	//----- nvinfo : EIATTR_EXIT_INSTR_OFFSETS
	.align		4
        /*1228*/ 	.byte	0x04, 0x1c
        /*122a*/ 	.short	(.L_41 - .L_40)


	//   ....[0]....
.L_40:
        /*122c*/ 	.word	0x00010740


	//   ....[1]....
        /*1230*/ 	.word	0x00010770


	//----- nvinfo : EIATTR_REQNTID
	.align		4
.L_41:
        /*1234*/ 	.byte	0x04, 0x10
        /*1236*/ 	.short	(.L_43 - .L_42)
.L_42:
        /*1238*/ 	.word	0x00000080
        /*123c*/ 	.word	0x00000001
        /*1240*/ 	.word	0x00000001


	//----- nvinfo : EIATTR_CBANK_PARAM_SIZE
	.align		4
.L_43:
        /*1244*/ 	.byte	0x03, 0x19
        /*1246*/ 	.short	0x0050


	//----- nvinfo : EIATTR_PARAM_CBANK
	.align		4
        /*1248*/ 	.byte	0x04, 0x0a
        /*124a*/ 	.short	(.L_45 - .L_44)
	.align		4
.L_44:
        /*124c*/ 	.word	index@(.nv.constant0.matmul_kernel)
        /*1250*/ 	.short	0x0210
        /*1252*/ 	.short	0x0050


	//----- nvinfo : EIATTR_SW_WAR
	.align		4
.L_45:
        /*1254*/ 	.byte	0x04, 0x36
        /*1256*/ 	.short	(.L_47 - .L_46)
.L_46:
        /*1258*/ 	.word	0x00000008
.L_47:


//--------------------- .nv.callgraph             --------------------------
	.section	.nv.callgraph,"",@"SHT_CUDA_CALLGRAPH"
	.align	4
	.sectionentsize	8
	.align		4
        /*0000*/ 	.word	0x00000000
	.align		4
        /*0004*/ 	.word	0xffffffff
	.align		4
        /*0008*/ 	.word	0x00000000
	.align		4
        /*000c*/ 	.word	0xfffffffe
	.align		4
        /*0010*/ 	.word	0x00000000
	.align		4
        /*0014*/ 	.word	0xfffffffd
	.align		4
        /*0018*/ 	.word	0x00000000
	.align		4
        /*001c*/ 	.word	0xfffffffc


//--------------------- .text.matmul_kernel       --------------------------
	.section	.text.matmul_kernel,"ax",@progbits
	.align	128
        .global         matmul_kernel
        .type           matmul_kernel,@function
        .size           matmul_kernel,(.L_x_3 - matmul_kernel)
        .other          matmul_kernel,@"STO_CUDA_ENTRY STV_DEFAULT"
matmul_kernel:
.text.matmul_kernel:
[----:B------:R-:W0:Y:S08]  /*0000*/  LDC R1, c[0x0][0x28] ;  /* 0x00000a00ff017b82 */ /* 0x000e300000000800 */
[----:B------:R-:W1:Y:S01]  /*0010*/  LDC.64 R24, c[0x0][0x228] ;  /* 0x00008a00ff187b82 */ /* 0x000e620000000a00 */
[----:B------:R-:W2:Y:S01]  /*0020*/  S2R R30, SR_TID.X ;  /* 0x00000000001e7919 */ /* 0x000ea20000002100 */
[----:B------:R-:W-:Y:S01]  /*0030*/  UMOV UR6, 0x400 ;  /* 0x0000040000067882 */ /* 0x000fe20000000000 */
[----:B------:R-:W-:Y:S01]  /*0040*/  ULDC.64 UR16, c[0x0][0x208] ;  /* 0x0000820000107ab9 */ /* 0x000fe20000000a00 */
[----:B0-----:R-:W-:Y:S01]  /*0050*/  VIADD R1, R1, 0xfffffa50 ;  /* 0xfffffa5001017836 */ /* 0x001fe20000000000 */
[----:B------:R-:W-:-:S02]  /*0060*/  CS2R R36, SRZ ;  /* 0x0000000000247805 */ /* 0x000fc4000001ff00 */
[----:B------:R-:W-:Y:S02]  /*0070*/  CS2R R38, SRZ ;  /* 0x0000000000267805 */ /* 0x000fe4000001ff00 */
[----:B------:R-:W-:Y:S01]  /*0080*/  CS2R R40, SRZ ;  /* 0x0000000000287805 */ /* 0x000fe2000001ff00 */
[----:B------:R-:W0:Y:S01]  /*0090*/  S2UR UR4, SR_CTAID.X ;  /* 0x00000000000479c3 */ /* 0x000e220000002500 */
[----:B------:R-:W-:Y:S02]  /*00a0*/  CS2R R42, SRZ ;  /* 0x00000000002a7805 */ /* 0x000fe4000001ff00 */
[----:B------:R-:W-:Y:S02]  /*00b0*/  CS2R R144, SRZ ;  /* 0x0000000000907805 */ /* 0x000fe4000001ff00 */
[----:B------:R-:W-:Y:S02]  /*00c0*/  CS2R R146, SRZ ;  /* 0x0000000000927805 */ /* 0x000fe4000001ff00 */
[----:B------:R-:W-:-:S02]  /*00d0*/  CS2R R96, SRZ ;  /* 0x0000000000607805 */ /* 0x000fc4000001ff00 */
[----:B------:R-:W-:Y:S02]  /*00e0*/  CS2R R98, SRZ ;  /* 0x0000000000627805 */ /* 0x000fe4000001ff00 */
[----:B------:R-:W-:Y:S02]  /*00f0*/  CS2R R140, SRZ ;  /* 0x00000000008c7805 */ /* 0x000fe4000001ff00 */
[----:B------:R-:W-:Y:S01]  /*0100*/  CS2R R142, SRZ ;  /* 0x00000000008e7805 */ /* 0x000fe2000001ff00 */
[----:B------:R-:W3:Y:S01]  /*0110*/  LDC R26, c[0x0][0x230] ;  /* 0x00008c00ff1a7b82 */ /* 0x000ee20000000800 */
[----:B------:R-:W-:Y:S02]  /*0120*/  CS2R R100, SRZ ;  /* 0x0000000000647805 */ /* 0x000fe4000001ff00 */
[----:B------:R-:W-:Y:S02]  /*0130*/  CS2R R102, SRZ ;  /* 0x0000000000667805 */ /* 0x000fe4000001ff00 */
[----:B------:R-:W-:-:S02]  /*0140*/  CS2R R104, SRZ ;  /* 0x0000000000687805 */ /* 0x000fc4000001ff00 */
[----:B------:R-:W-:Y:S02]  /*0150*/  CS2R R106, SRZ ;  /* 0x00000000006a7805 */ /* 0x000fe4000001ff00 */
[----:B------:R-:W-:Y:S02]  /*0160*/  CS2R R136, SRZ ;  /* 0x0000000000887805 */ /* 0x000fe4000001ff00 */
[----:B------:R-:W-:Y:S02]  /*0170*/  CS2R R138, SRZ ;  /* 0x00000000008a7805 */ /* 0x000fe4000001ff00 */
[----:B------:R-:W-:Y:S01]  /*0180*/  CS2R R132, SRZ ;  /* 0x0000000000847805 */ /* 0x000fe2000001ff00 */
[----:B-1----:R-:W-:Y:S01]  /*0190*/  VIADD R0, R25, 0x7f ;  /* 0x0000007f19007836 */ /* 0x002fe20000000000 */
[----:B------:R-:W1:Y:S01]  /*01a0*/  S2UR UR7, SR_CgaCtaId ;  /* 0x00000000000779c3 */ /* 0x000e620000008800 */
[----:B------:R-:W-:Y:S02]  /*01b0*/  CS2R R134, SRZ ;  /* 0x0000000000867805 */ /* 0x000fe4000001ff00 */
[----:B------:R-:W-:-:S02]  /*01c0*/  CS2R R108, SRZ ;  /* 0x00000000006c7805 */ /* 0x000fc4000001ff00 */
[----:B------:R-:W-:Y:S02]  /*01d0*/  CS2R R110, SRZ ;  /* 0x00000000006e7805 */ /* 0x000fe4000001ff00 */
[----:B------:R-:W-:Y:S02]  /*01e0*/  SHF.R.S32.HI R3, RZ, 0x1f, R0 ;  /* 0x0000001fff037819 */ /* 0x000fe40000011400 */
[----:B------:R-:W-:Y:S02]  /*01f0*/  CS2R R44, SRZ ;  /* 0x00000000002c7805 */ /* 0x000fe4000001ff00 */
[----:B------:R-:W-:Y:S02]  /*0200*/  CS2R R46, SRZ ;  /* 0x00000000002e7805 */ /* 0x000fe4000001ff00 */
[----:B0-----:R-:W-:Y:S01]  /*0210*/  I2FP.F32.U32 R5, UR4 ;  /* 0x0000000400057c45 */ /* 0x001fe20008201000 */
[----:B------:R-:W-:Y:S01]  /*0220*/  ULDC UR4, c[0x0][0x150] ;  /* 0x0000540000047ab9 */ /* 0x000fe20000000800 */
[----:B------:R-:W-:-:S02]  /*0230*/  LEA.HI R3, R3, R0, RZ, 0x7 ;  /* 0x0000000003037211 */ /* 0x000fc400078f38ff */
[----:B------:R-:W-:Y:S02]  /*0240*/  CS2R R112, SRZ ;  /* 0x0000000000707805 */ /* 0x000fe4000001ff00 */
[----:B--2---:R-:W-:Y:S01]  /*0250*/  LOP3.LUT R231, R30, 0x7f, RZ, 0xc0, !PT ;  /* 0x0000007f1ee77812 */ /* 0x004fe200078ec0ff */
[----:B------:R-:W-:Y:S01]  /*0260*/  FMUL R5, R5, UR4 ;  /* 0x0000000405057c20 */ /* 0x000fe20008400000 */
[----:B------:R-:W-:Y:S02]  /*0270*/  SHF.R.S32.HI R3, RZ, 0x7, R3 ;  /* 0x00000007ff037819 */ /* 0x000fe40000011403 */
[----:B------:R-:W-:Y:S01]  /*0280*/  CS2R R114, SRZ ;  /* 0x0000000000727805 */ /* 0x000fe2000001ff00 */
[----:B---3--:R-:W-:Y:S01]  /*0290*/  VIADD R26, R26, 0x1f ;  /* 0x0000001f1a1a7836 */ /* 0x008fe20000000000 */
[----:B------:R-:W-:Y:S02]  /*02a0*/  CS2R R48, SRZ ;  /* 0x0000000000307805 */ /* 0x000fe4000001ff00 */
[----:B------:R-:W-:Y:S01]  /*02b0*/  CS2R R50, SRZ ;  /* 0x0000000000327805 */ /* 0x000fe2000001ff00 */
[----:B------:R-:W-:Y:S01]  /*02c0*/  IMAD.SHL.U32 R4, R3, 0x8, RZ ;  /* 0x0000000803047824 */ /* 0x000fe200078e00ff */
[----:B------:R-:W0:Y:S01]  /*02d0*/  F2I.U32.TRUNC.NTZ R5, R5 ;  /* 0x0000000500057305 */ /* 0x000e22000020f000 */
[----:B------:R-:W-:-:S02]  /*02e0*/  CS2R R116, SRZ ;  /* 0x0000000000747805 */ /* 0x000fc4000001ff00 */
[----:B------:R-:W-:Y:S02]  /*02f0*/  CS2R R118, SRZ ;  /* 0x0000000000767805 */ /* 0x000fe4000001ff00 */
[----:B------:R-:W-:Y:S02]  /*0300*/  CS2R R52, SRZ ;  /* 0x0000000000347805 */ /* 0x000fe4000001ff00 */
[----:B------:R-:W-:Y:S01]  /*0310*/  IABS R7, R4 ;  /* 0x0000000400077213 */ /* 0x000fe20000000000 */
[----:B-1----:R-:W-:Y:S01]  /*0320*/  USHF.L.U32 UR5, UR7, 0x8, URZ ;  /* 0x0000000807057899 */ /* 0x002fe2000800063f */
[----:B------:R-:W-:Y:S01]  /*0330*/  CS2R R54, SRZ ;  /* 0x0000000000367805 */ /* 0x000fe2000001ff00 */
[----:B------:R-:W-:Y:S01]  /*0340*/  ULEA UR6, UR7, UR6, 0x18 ;  /* 0x0000000607067291 */ /* 0x000fe2000f8ec03f */
[----:B------:R-:W1:Y:S01]  /*0350*/  I2F.RP R0, R7 ;  /* 0x0000000700007306 */ /* 0x000e620000209400 */
[----:B------:R-:W-:Y:S01]  /*0360*/  ULOP3.LUT UR5, UR5, 0x100, URZ, 0xc0, !UPT ;  /* 0x0000010005057892 */ /* 0x000fe2000f8ec03f */
[----:B------:R-:W-:-:S02]  /*0370*/  CS2R R120, SRZ ;  /* 0x0000000000787805 */ /* 0x000fc4000001ff00 */
[----:B------:R-:W-:Y:S02]  /*0380*/  CS2R R122, SRZ ;  /* 0x00000000007a7805 */ /* 0x000fe4000001ff00 */
[----:B------:R-:W-:Y:S02]  /*0390*/  CS2R R56, SRZ ;  /* 0x0000000000387805 */ /* 0x000fe4000001ff00 */
[----:B------:R-:W-:Y:S02]  /*03a0*/  CS2R R58, SRZ ;  /* 0x00000000003a7805 */ /* 0x000fe4000001ff00 */
[----:B------:R-:W-:Y:S02]  /*03b0*/  CS2R R124, SRZ ;  /* 0x00000000007c7805 */ /* 0x000fe4000001ff00 */
[----:B0-----:R-:W-:Y:S02]  /*03c0*/  IABS R11, R5 ;  /* 0x00000005000b7213 */ /* 0x001fe40000000000 */
[----:B------:R-:W-:-:S02]  /*03d0*/  CS2R R126, SRZ ;  /* 0x00000000007e7805 */ /* 0x000fc4000001ff00 */
[----:B------:R-:W-:Y:S02]  /*03e0*/  CS2R R60, SRZ ;  /* 0x00000000003c7805 */ /* 0x000fe4000001ff00 */
[----:B------:R-:W-:Y:S02]  /*03f0*/  CS2R R62, SRZ ;  /* 0x00000000003e7805 */ /* 0x000fe4000001ff00 */
[----:B------:R-:W-:Y:S02]  /*0400*/  CS2R R128, SRZ ;  /* 0x0000000000807805 */ /* 0x000fe4000001ff00 */
[----:B------:R-:W-:Y:S02]  /*0410*/  CS2R R130, SRZ ;  /* 0x0000000000827805 */ /* 0x000fe4000001ff00 */
[----:B------:R-:W-:Y:S02]  /*0420*/  CS2R R64, SRZ ;  /* 0x0000000000407805 */ /* 0x000fe4000001ff00 */
[----:B------:R-:W-:Y:S01]  /*0430*/  CS2R R66, SRZ ;  /* 0x0000000000427805 */ /* 0x000fe2000001ff00 */
[----:B-1----:R-:W0:Y:S01]  /*0440*/  MUFU.RCP R0, R0 ;  /* 0x0000000000007308 */ /* 0x002e220000001000 */
[----:B------:R-:W-:-:S02]  /*0450*/  CS2R R84, SRZ ;  /* 0x0000000000547805 */ /* 0x000fc4000001ff00 */
[----:B------:R-:W-:Y:S02]  /*0460*/  CS2R R86, SRZ ;  /* 0x0000000000567805 */ /* 0x000fe4000001ff00 */
[----:B------:R-:W-:Y:S02]  /*0470*/  CS2R R68, SRZ ;  /* 0x0000000000447805 */ /* 0x000fe4000001ff00 */
[----:B------:R-:W-:Y:S02]  /*0480*/  CS2R R70, SRZ ;  /* 0x0000000000467805 */ /* 0x000fe4000001ff00 */
[----:B------:R-:W-:Y:S02]  /*0490*/  CS2R R80, SRZ ;  /* 0x0000000000507805 */ /* 0x000fe4000001ff00 */
[----:B------:R-:W-:Y:S02]  /*04a0*/  CS2R R82, SRZ ;  /* 0x0000000000527805 */ /* 0x000fe4000001ff00 */
        /* <DEDUP_REMOVED lines=9> */
[----:B------:R-:W-:Y:S01]  /*0540*/  CS2R R18, SRZ ;  /* 0x0000000000127805 */ /* 0x000fe2000001ff00 */
[----:B0-----:R-:W-:Y:S01]  /*0550*/  VIADD R2, R0, 0xffffffe ;  /* 0x0ffffffe00027836 */ /* 0x001fe20000000000 */
[----:B------:R-:W-:Y:S02]  /*0560*/  IABS R0, R4 ;  /* 0x0000000400007213 */ /* 0x000fe40000000000 */
[----:B------:R-:W-:Y:S02]  /*0570*/  CS2R R216, SRZ ;  /* 0x0000000000d87805 */ /* 0x000fe4000001ff00 */
[----:B------:R-:W-:Y:S01]  /*0580*/  CS2R R218, SRZ ;  /* 0x0000000000da7805 */ /* 0x000fe2000001ff00 */
[----:B------:R0:W1:Y:S01]  /*0590*/  F2I.FTZ.U32.TRUNC.NTZ R3, R2 ;  /* 0x0000000200037305 */ /* 0x000062000021f000 */
[----:B------:R-:W-:-:S02]  /*05a0*/  IMAD.MOV R0, RZ, RZ, -R0 ;  /* 0x000000ffff007224 */ /* 0x000fc400078e0a00 */
[----:B0-----:R-:W-:Y:S02]  /*05b0*/  IMAD.MOV.U32 R2, RZ, RZ, RZ ;  /* 0x000000ffff027224 */ /* 0x001fe400078e00ff */
[----:B-1----:R-:W-:-:S04]  /*05c0*/  IMAD.MOV R6, RZ, RZ, -R3 ;  /* 0x000000ffff067224 */ /* 0x002fc800078e0a03 */
[----:B------:R-:W-:-:S04]  /*05d0*/  IMAD R9, R6, R7, RZ ;  /* 0x0000000706097224 */ /* 0x000fc800078e02ff */
[----:B------:R-:W-:-:S06]  /*05e0*/  IMAD.HI.U32 R2, R3, R9, R2 ;  /* 0x0000000903027227 */ /* 0x000fcc00078e0002 */
[----:B------:R-:W-:-:S04]  /*05f0*/  IMAD.HI.U32 R2, R2, R11, RZ ;  /* 0x0000000b02027227 */ /* 0x000fc800078e00ff */
[----:B------:R-:W-:-:S05]  /*0600*/  IMAD R0, R2, R0, R11 ;  /* 0x0000000002007224 */ /* 0x000fca00078e020b */
[----:B------:R-:W-:-:S13]  /*0610*/  ISETP.GT.U32.AND P1, PT, R7, R0, PT ;  /* 0x000000000700720c */ /* 0x000fda0003f24070 */
[----:B------:R-:W-:Y:S02]  /*0620*/  @!P1 IMAD.IADD R0, R0, 0x1, -R7 ;  /* 0x0000000100009824 */ /* 0x000fe400078e0a07 */
[----:B------:R-:W-:Y:S01]  /*0630*/  @!P1 VIADD R2, R2, 0x1 ;  /* 0x0000000102029836 */ /* 0x000fe20000000000 */
[----:B------:R-:W-:Y:S02]  /*0640*/  ISETP.NE.AND P1, PT, R4, RZ, PT ;  /* 0x000000ff0400720c */ /* 0x000fe40003f25270 */
[----:B------:R-:W-:Y:S02]  /*0650*/  ISETP.GE.U32.AND P0, PT, R0, R7, PT ;  /* 0x000000070000720c */ /* 0x000fe40003f06070 */
[----:B------:R-:W-:-:S04]  /*0660*/  LOP3.LUT R0, R5, R4, RZ, 0x3c, !PT ;  /* 0x0000000405007212 */ /* 0x000fc800078e3cff */
[----:B------:R-:W-:Y:S01]  /*0670*/  ISETP.GE.AND P2, PT, R0, RZ, PT ;  /* 0x000000ff0000720c */ /* 0x000fe20003f46270 */
[----:B------:R-:W-:-:S05]  /*0680*/  VIADD R0, R24, 0x1ff ;  /* 0x000001ff18007836 */ /* 0x000fca0000000000 */
[----:B------:R-:W-:Y:S01]  /*0690*/  SHF.R.S32.HI R3, RZ, 0x1f, R0 ;  /* 0x0000001fff037819 */ /* 0x000fe20000011400 */
[----:B------:R-:W-:-:S03]  /*06a0*/  @P0 VIADD R2, R2, 0x1 ;  /* 0x0000000102020836 */ /* 0x000fc60000000000 */
[----:B------:R-:W-:-:S03]  /*06b0*/  LEA.HI R3, R3, R0, RZ, 0x9 ;  /* 0x0000000003037211 */ /* 0x000fc600078f48ff */
[----:B------:R-:W-:Y:S01]  /*06c0*/  @!P2 IMAD.MOV R2, RZ, RZ, -R2 ;  /* 0x000000ffff02a224 */ /* 0x000fe200078e0a02 */
[----:B------:R-:W-:-:S05]  /*06d0*/  @!P1 LOP3.LUT R2, RZ, R4, RZ, 0x33, !PT ;  /* 0x00000004ff029212 */ /* 0x000fca00078e33ff */
[----:B------:R-:W-:Y:S02]  /*06e0*/  IMAD.SHL.U32 R6, R2, 0x8, RZ ;  /* 0x0000000802067824 */ /* 0x000fe400078e00ff */
[----:B------:R-:W-:-:S03]  /*06f0*/  IMAD.MOV R2, RZ, RZ, -R2 ;  /* 0x000000ffff027224 */ /* 0x000fc600078e0a02 */
[----:B------:R-:W-:Y:S01]  /*0700*/  LEA.HI.SX32 R3, R3, -R6, 0x17 ;  /* 0x8000000603037211 */ /* 0x000fe200078fbaff */
[----:B------:R-:W-:-:S03]  /*0710*/  IMAD R4, R4, R2, R5 ;  /* 0x0000000204047224 */ /* 0x000fc600078e0205 */
[----:B------:R-:W-:Y:S02]  /*0720*/  VIMNMX R11, R3, 0x8, PT ;  /* 0x00000008030b7848 */ /* 0x000fe40003fe0100 */
[----:B------:R-:W-:Y:S02]  /*0730*/  IABS R9, R4 ;  /* 0x0000000400097213 */ /* 0x000fe40000000000 */
[----:B------:R-:W-:-:S04]  /*0740*/  IABS R7, R11 ;  /* 0x0000000b00077213 */ /* 0x000fc80000000000 */
[----:B------:R-:W0:Y:S08]  /*0750*/  I2F.RP R0, R7 ;  /* 0x0000000700007306 */ /* 0x000e300000209400 */
[----:B0-----:R-:W0:Y:S02]  /*0760*/  MUFU.RCP R0, R0 ;  /* 0x0000000000007308 */ /* 0x001e240000001000 */
[----:B0-----:R-:W-:-:S06]  /*0770*/  VIADD R3, R0, 0xffffffe ;  /* 0x0ffffffe00037836 */ /* 0x001fcc0000000000 */
[----:B------:R-:W0:Y:S02]  /*0780*/  F2I.FTZ.U32.TRUNC.NTZ R3, R3 ;  /* 0x0000000300037305 */ /* 0x000e24000021f000 */
[----:B0-----:R-:W-:-:S04]  /*0790*/  IMAD.MOV R8, RZ, RZ, -R3 ;  /* 0x000000ffff087224 */ /* 0x001fc800078e0a03 */
[----:B------:R-:W-:Y:S01]  /*07a0*/  IMAD.MOV.U32 R2, RZ, RZ, R8 ;  /* 0x000000ffff027224 */ /* 0x000fe200078e0008 */
[----:B------:R-:W-:-:S03]  /*07b0*/  IABS R8, R11 ;  /* 0x0000000b00087213 */ /* 0x000fc60000000000 */
[----:B------:R-:W-:Y:S02]  /*07c0*/  IMAD R5, R2, R7, RZ ;  /* 0x0000000702057224 */ /* 0x000fe400078e02ff */
[----:B------:R-:W-:Y:S02]  /*07d0*/  IMAD.MOV.U32 R2, RZ, RZ, RZ ;  /* 0x000000ffff027224 */ /* 0x000fe400078e00ff */
[----:B------:R-:W-:Y:S02]  /*07e0*/  IMAD.MOV R0, RZ, RZ, -R8 ;  /* 0x000000ffff007224 */ /* 0x000fe400078e0a08 */
[----:B------:R-:W-:-:S06]  /*07f0*/  IMAD.HI.U32 R2, R3, R5, R2 ;  /* 0x0000000503027227 */ /* 0x000fcc00078e0002 */
[----:B------:R-:W-:-:S04]  /*0800*/  IMAD.HI.U32 R2, R2, R9, RZ ;  /* 0x0000000902027227 */ /* 0x000fc800078e00ff */
[----:B------:R-:W-:Y:S01]  /*0810*/  IMAD R0, R2, R0, R9 ;  /* 0x0000000002007224 */ /* 0x000fe200078e0209 */
[----:B------:R-:W-:-:S04]  /*0820*/  CS2R R8, SRZ ;  /* 0x0000000000087805 */ /* 0x000fc8000001ff00 */
[----:B------:R-:W-:-:S13]  /*0830*/  ISETP.GT.U32.AND P1, PT, R7, R0, PT ;  /* 0x000000000700720c */ /* 0x000fda0003f24070 */
[----:B------:R-:W-:Y:S02]  /*0840*/  @!P1 IMAD.IADD R0, R0, 0x1, -R7 ;  /* 0x0000000100009824 */ /* 0x000fe400078e0a07 */
[----:B------:R-:W-:Y:S01]  /*0850*/  @!P1 VIADD R2, R2, 0x1 ;  /* 0x0000000102029836 */ /* 0x000fe20000000000 */
[----:B------:R-:W-:Y:S02]  /*0860*/  ISETP.NE.AND P1, PT, R11, RZ, PT ;  /* 0x000000ff0b00720c */ /* 0x000fe40003f25270 */
[----:B------:R-:W-:Y:S02]  /*0870*/  ISETP.GE.U32.AND P0, PT, R0, R7, PT ;  /* 0x000000070000720c */ /* 0x000fe40003f06070 */
[----:B------:R-:W-:-:S04]  /*0880*/  LOP3.LUT R0, R4, R11, RZ, 0x3c, !PT ;  /* 0x0000000b04007212 */ /* 0x000fc800078e3cff */
[----:B------:R-:W-:-:S07]  /*0890*/  ISETP.GE.AND P2, PT, R0, RZ, PT ;  /* 0x000000ff0000720c */ /* 0x000fce0003f46270 */
[----:B------:R-:W-:Y:S01]  /*08a0*/  @P0 VIADD R2, R2, 0x1 ;  /* 0x0000000102020836 */ /* 0x000fe20000000000 */
[----:B------:R-:W-:-:S05]  /*08b0*/  ISETP.GE.AND P0, PT, R26, 0x20, PT ;  /* 0x000000201a00780c */ /* 0x000fca0003f06270 */
[----:B------:R-:W-:Y:S01]  /*08c0*/  @!P2 IMAD.MOV R2, RZ, RZ, -R2 ;  /* 0x000000ffff02a224 */ /* 0x000fe200078e0a02 */
[----:B------:R-:W-:-:S05]  /*08d0*/  @!P1 LOP3.LUT R2, RZ, R11, RZ, 0x33, !PT ;  /* 0x0000000bff029212 */ /* 0x000fca00078e33ff */
[----:B------:R-:W-:Y:S02]  /*08e0*/  IMAD.MOV R0, RZ, RZ, -R2 ;  /* 0x000000ffff007224 */ /* 0x000fe400078e0a02 */
[----:B------:R-:W-:Y:S02]  /*08f0*/  IMAD.SHL.U32 R230, R2, 0x80, RZ ;  /* 0x0000008002e67824 */ /* 0x000fe400078e00ff */
[----:B------:R-:W-:Y:S01]  /*0900*/  IMAD R0, R11, R0, R4 ;  /* 0x000000000b007224 */ /* 0x000fe200078e0204 */
[----:B------:R-:W-:Y:S02]  /*0910*/  CS2R R4, SRZ ;  /* 0x0000000000047805 */ /* 0x000fe4000001ff00 */
[----:B------:R-:W-:Y:S01]  /*0920*/  CS2R R10, SRZ ;  /* 0x00000000000a7805 */ /* 0x000fe2000001ff00 */
[----:B------:R-:W-:Y:S01]  /*0930*/  IMAD.IADD R0, R6, 0x1, R0 ;  /* 0x0000000106007824 */ /* 0x000fe200078e0200 */
[----:B------:R-:W-:-:S04]  /*0940*/  CS2R R6, SRZ ;  /* 0x0000000000067805 */ /* 0x000fc8000001ff00 */
[----:B------:R-:W-:-:S13]  /*0950*/  R2UR UR4, R0 ;  /* 0x00000000000472ca */ /* 0x000fda00000e0000 */
[----:B------:R-:W-:-:S06]  /*0960*/  ULEA UR4, UR4, UR5, 0x9 ;  /* 0x0000000504047291 */ /* 0x000fcc000f8e483f */
[----:B------:R-:W-:-:S04]  /*0970*/  VIADD R231, R231, UR4 ;  /* 0x00000004e7e77c36 */ /* 0x000fc80008000000 */
[----:B------:R-:W-:Y:S01]  /*0980*/  VIADD R250, R231, 0x80 ;  /* 0x00000080e7fa7836 */ /* 0x000fe20000000000 */
[----:B------:R-:W-:Y:S06]  /*0990*/  @!P0 BRA `(.L_x_0) ;  /* 0x0000008400948947 */ /* 0x000fec0003800000 */
[----:B------:R-:W-:Y:S01]  /*09a0*/  IABS R11, R24 ;  /* 0x00000018000b7213 */ /* 0x000fe20000000000 */
[----:B------:R-:W-:Y:S01]  /*09b0*/  ULDC UR4, c[0x0][0x240] ;  /* 0x0000900000047ab9 */ /* 0x000fe20000000800 */
[----:B------:R-:W-:Y:S01]  /*09c0*/  IABS R0, R25 ;  /* 0x0000001900007213 */ /* 0x000fe20000000000 */
[----:B------:R-:W-:Y:S01]  /*09d0*/  ULDC.64 UR8, c[0x0][0x218] ;  /* 0x0000860000087ab9 */ /* 0x000fe20000000a00 */
[----:B------:R-:W0:Y:S01]  /*09e0*/  I2F.RP R7, R11 ;  /* 0x0000000b00077306 */ /* 0x000e220000209400 */
[----:B------:R-:W-:Y:S01]  /*09f0*/  STL.64 [R1+0x428], R230 ;  /* 0x000428e601007387 */ /* 0x000fe20000100a00 */
[----:B------:R-:W-:Y:S01]  /*0a00*/  ULDC UR7, c[0x0][0x234] ;  /* 0x00008d0000077ab9 */ /* 0x000fe20000000800 */
[----:B------:R-:W-:Y:S01]  /*0a10*/  USHF.R.U32.HI UR12, URZ, 0x4, UR6 ;  /* 0x000000043f0c7899 */ /* 0x000fe20008011606 */
[----:B------:R-:W-:Y:S01]  /*0a20*/  CS2R R152, SRZ ;  /* 0x0000000000987805 */ /* 0x000fe2000001ff00 */
[----:B------:R-:W-:Y:S01]  /*0a30*/  UMOV UR5, URZ ;  /* 0x0000003f00057c82 */ /* 0x000fe20008000000 */
[----:B------:R-:W-:Y:S01]  /*0a40*/  ULDC UR13, c[0x0][0x230] ;  /* 0x00008c00000d7ab9 */ /* 0x000fe20000000800 */
[----:B------:R-:W-:Y:S01]  /*0a50*/  USGXT.U32 UR12, UR12, 0xe ;  /* 0x0000000e0c0c789a */ /* 0x000fe20008000000 */
[----:B------:R-:W1:Y:S01]  /*0a60*/  I2F.RP R6, R0 ;  /* 0x0000000000067306 */ /* 0x000e620000209400 */
[----:B------:R-:W-:Y:S01]  /*0a70*/  ULDC.64 UR14, c[0x0][0x210] ;  /* 0x00008400000e7ab9 */ /* 0x000fe20000000a00 */
[----:B------:R-:W-:-:S02]  /*0a80*/  CS2R R154, SRZ ;  /* 0x00000000009a7805 */ /* 0x000fc4000001ff00 */
[----:B------:R-:W-:Y:S02]  /*0a90*/  CS2R R156, SRZ ;  /* 0x00000000009c7805 */ /* 0x000fe4000001ff00 */
[----:B------:R-:W-:Y:S02]  /*0aa0*/  CS2R R158, SRZ ;  /* 0x00000000009e7805 */ /* 0x000fe4000001ff00 */
[----:B------:R-:W-:Y:S02]  /*0ab0*/  CS2R R160, SRZ ;  /* 0x0000000000a07805 */ /* 0x000fe4000001ff00 */
[----:B------:R-:W-:Y:S02]  /*0ac0*/  CS2R R162, SRZ ;  /* 0x0000000000a27805 */ /* 0x000fe4000001ff00 */
[----:B------:R-:W-:Y:S01]  /*0ad0*/  CS2R R164, SRZ ;  /* 0x0000000000a47805 */ /* 0x000fe2000001ff00 */
[----:B0-----:R-:W0:Y:S01]  /*0ae0*/  MUFU.RCP R7, R7 ;  /* 0x0000000700077308 */ /* 0x001e220000001000 */
[----:B------:R-:W-:-:S02]  /*0af0*/  CS2R R166, SRZ ;  /* 0x0000000000a67805 */ /* 0x000fc4000001ff00 */
[----:B------:R-:W-:Y:S02]  /*0b00*/  CS2R R168, SRZ ;  /* 0x0000000000a87805 */ /* 0x000fe4000001ff00 */
[----:B------:R-:W-:Y:S02]  /*0b10*/  CS2R R170, SRZ ;  /* 0x0000000000aa7805 */ /* 0x000fe4000001ff00 */
[----:B------:R-:W-:Y:S02]  /*0b20*/  CS2R R172, SRZ ;  /* 0x0000000000ac7805 */ /* 0x000fe4000001ff00 */
[----:B------:R-:W-:Y:S02]  /*0b30*/  CS2R R174, SRZ ;  /* 0x0000000000ae7805 */ /* 0x000fe4000001ff00 */
[----:B------:R-:W-:Y:S02]  /*0b40*/  CS2R R176, SRZ ;  /* 0x0000000000b07805 */ /* 0x000fe4000001ff00 */
[----:B------:R-:W-:Y:S01]  /*0b50*/  CS2R R178, SRZ ;  /* 0x0000000000b27805 */ /* 0x000fe2000001ff00 */
[----:B-1----:R-:W1:Y:S01]  /*0b60*/  MUFU.RCP R6, R6 ;  /* 0x0000000600067308 */ /* 0x002e620000001000 */
[----:B------:R-:W-:-:S02]  /*0b70*/  CS2R R180, SRZ ;  /* 0x0000000000b47805 */ /* 0x000fc4000001ff00 */
[----:B------:R-:W-:Y:S02]  /*0b80*/  CS2R R182, SRZ ;  /* 0x0000000000b67805 */ /* 0x000fe4000001ff00 */
[----:B------:R-:W-:Y:S02]  /*0b90*/  CS2R R184, SRZ ;  /* 0x0000000000b87805 */ /* 0x000fe4000001ff00 */
[----:B------:R-:W-:Y:S02]  /*0ba0*/  CS2R R186, SRZ ;  /* 0x0000000000ba7805 */ /* 0x000fe4000001ff00 */
[----:B------:R-:W-:Y:S02]  /*0bb0*/  CS2R R188, SRZ ;  /* 0x0000000000bc7805 */ /* 0x000fe4000001ff00 */
[----:B------:R-:W-:Y:S02]  /*0bc0*/  CS2R R190, SRZ ;  /* 0x0000000000be7805 */ /* 0x000fe4000001ff00 */
[----:B------:R-:W-:-:S02]  /*0bd0*/  CS2R R192, SRZ ;  /* 0x0000000000c07805 */ /* 0x000fc4000001ff00 */
[----:B------:R-:W-:Y:S01]  /*0be0*/  CS2R R194, SRZ ;  /* 0x0000000000c27805 */ /* 0x000fe2000001ff00 */
[----:B0-----:R-:W-:Y:S01]  /*0bf0*/  VIADD R2, R7, 0xffffffe ;  /* 0x0ffffffe07027836 */ /* 0x001fe20000000000 */
[----:B------:R-:W-:Y:S02]  /*0c00*/  SHF.R.U32.HI R7, RZ, 0x5, R30 ;  /* 0x00000005ff077819 */ /* 0x000fe4000001161e */
[----:B------:R-:W-:Y:S02]  /*0c10*/  CS2R R196, SRZ ;  /* 0x0000000000c47805 */ /* 0x000fe4000001ff00 */
[----:B------:R-:W-:Y:S01]  /*0c20*/  CS2R R198, SRZ ;  /* 0x0000000000c67805 */ /* 0x000fe2000001ff00 */
[----:B------:R0:W2:Y:S01]  /*0c30*/  F2I.FTZ.U32.TRUNC.NTZ R3, R2 ;  /* 0x0000000200037305 */ /* 0x0000a2000021f000 */
[----:B------:R-:W-:Y:S02]  /*0c40*/  SGXT.U32 R7, R7, 0x2 ;  /* 0x000000020707781a */ /* 0x000fe40000000000 */
[----:B------:R-:W-:-:S02]  /*0c50*/  CS2R R200, SRZ ;  /* 0x0000000000c87805 */ /* 0x000fc4000001ff00 */
[----:B------:R-:W-:Y:S01]  /*0c60*/  CS2R R202, SRZ ;  /* 0x0000000000ca7805 */ /* 0x000fe2000001ff00 */
[----:B-1----:R-:W-:Y:S01]  /*0c70*/  VIADD R4, R6, 0xffffffe ;  /* 0x0ffffffe06047836 */ /* 0x002fe20000000000 */
[----:B------:R-:W-:Y:S02]  /*0c80*/  IABS R6, R250 ;  /* 0x000000fa00067213 */ /* 0x000fe40000000000 */
[----:B------:R-:W-:Y:S02]  /*0c90*/  CS2R R204, SRZ ;  /* 0x0000000000cc7805 */ /* 0x000fe4000001ff00 */
[----:B------:R-:W-:Y:S01]  /*0ca0*/  LOP3.LUT R16, R230, R7, RZ, 0xfc, !PT ;  /* 0x00000007e6107212 */ /* 0x000fe200078efcff */
[----:B------:R-:W1:Y:S01]  /*0cb0*/  F2I.FTZ.U32.TRUNC.NTZ R5, R4 ;  /* 0x0000000400057305 */ /* 0x000e62000021f000 */
[----:B0-----:R-:W-:Y:S01]  /*0cc0*/  IMAD.MOV.U32 R2, RZ, RZ, RZ ;  /* 0x000000ffff027224 */ /* 0x001fe200078e00ff */
[----:B------:R-:W-:Y:S02]  /*0cd0*/  CS2R R206, SRZ ;  /* 0x0000000000ce7805 */ /* 0x000fe4000001ff00 */
[----:B------:R-:W-:-:S02]  /*0ce0*/  LOP3.LUT R12, R16, 0x74, RZ, 0xfc, !PT ;  /* 0x00000074100c7812 */ /* 0x000fc400078efcff */
[----:B------:R-:W-:Y:S02]  /*0cf0*/  CS2R R208, SRZ ;  /* 0x0000000000d07805 */ /* 0x000fe4000001ff00 */
[C---:B------:R-:W-:Y:S02]  /*0d00*/  LOP3.LUT R14, R16.reuse, 0x70, RZ, 0xfc, !PT ;  /* 0x00000070100e7812 */ /* 0x040fe400078efcff */
[----:B------:R-:W-:Y:S01]  /*0d10*/  CS2R R210, SRZ ;  /* 0x0000000000d27805 */ /* 0x000fe2000001ff00 */
[----:B--2---:R-:W-:Y:S01]  /*0d20*/  IMAD.MOV R8, RZ, RZ, -R3 ;  /* 0x000000ffff087224 */ /* 0x004fe200078e0a03 */
[----:B------:R-:W-:Y:S02]  /*0d30*/  IABS R7, R12 ;  /* 0x0000000c00077213 */ /* 0x000fe40000000000 */
[----:B------:R-:W-:Y:S02]  /*0d40*/  CS2R R212, SRZ ;  /* 0x0000000000d47805 */ /* 0x000fe4000001ff00 */
[----:B------:R-:W-:Y:S01]  /*0d50*/  LOP3.LUT R18, R16, 0x6c, RZ, 0xfc, !PT ;  /* 0x0000006c10127812 */ /* 0x000fe200078efcff */
[----:B------:R-:W-:Y:S01]  /*0d60*/  IMAD R9, R8, R11, RZ ;  /* 0x0000000b08097224 */ /* 0x000fe200078e02ff */
[----:B------:R-:W-:-:S02]  /*0d70*/  ISETP.GE.AND P3, PT, R12, RZ, PT ;  /* 0x000000ff0c00720c */ /* 0x000fc40003f66270 */
[----:B------:R-:W-:Y:S02]  /*0d80*/  CS2R R214, SRZ ;  /* 0x0000000000d67805 */ /* 0x000fe4000001ff00 */
[----:B------:R-:W-:Y:S01]  /*0d90*/  IABS R15, R18 ;  /* 0x00000012000f7213 */ /* 0x000fe20000000000 */
[----:B------:R-:W-:Y:S01]  /*0da0*/  IMAD.HI.U32 R8, R3, R9, R2 ;  /* 0x0000000903087227 */ /* 0x000fe200078e0002 */
[----:B------:R-:W-:Y:S02]  /*0db0*/  IABS R9, R231 ;  /* 0x000000e700097213 */ /* 0x000fe40000000000 */
[----:B------:R-:W-:Y:S02]  /*0dc0*/  CS2R R88, SRZ ;  /* 0x0000000000587805 */ /* 0x000fe4000001ff00 */
[----:B------:R-:W-:Y:S01]  /*0dd0*/  SHF.R.S32.HI R3, RZ, 0x1f, R26 ;  /* 0x0000001fff037819 */ /* 0x000fe2000001141a */
[----:B-1----:R-:W-:Y:S01]  /*0de0*/  IMAD.MOV R13, RZ, RZ, -R5 ;  /* 0x000000ffff0d7224 */ /* 0x002fe200078e0a05 */
[----:B------:R-:W-:Y:S01]  /*0df0*/  LOP3.LUT R12, R16, 0x58, RZ, 0xfc, !PT ;  /* 0x00000058100c7812 */ /* 0x000fe200078efcff */
[----:B------:R-:W-:Y:S01]  /*0e00*/  IMAD.HI.U32 R2, R8, R6, RZ ;  /* 0x0000000608027227 */ /* 0x000fe200078e00ff */
[----:B------:R-:W-:-:S02]  /*0e10*/  LOP3.LUT R28, R16, 0x4, RZ, 0xfc, !PT ;  /* 0x00000004101c7812 */ /* 0x000fc400078efcff */
[----:B------:R-:W-:Y:S02]  /*0e20*/  CS2R R90, SRZ ;  /* 0x00000000005a7805 */ /* 0x000fe4000001ff00 */
[----:B------:R-:W-:Y:S01]  /*0e30*/  IABS R23, R12 ;  /* 0x0000000c00177213 */ /* 0x000fe20000000000 */
[----:B------:R-:W-:Y:S01]  /*0e40*/  IMAD.HI.U32 R8, R8, R9, RZ ;  /* 0x0000000908087227 */ /* 0x000fe200078e00ff */
[----:B------:R-:W-:Y:S02]  /*0e50*/  IABS R71, R16 ;  /* 0x0000001000477213 */ /* 0x000fe40000000000 */
[----:B------:R-:W-:Y:S02]  /*0e60*/  CS2R R92, SRZ ;  /* 0x00000000005c7805 */ /* 0x000fe4000001ff00 */
[----:B------:R-:W-:Y:S01]  /*0e70*/  IABS R69, R28 ;  /* 0x0000001c00457213 */ /* 0x000fe20000000000 */
[----:B------:R-:W-:Y:S01]  /*0e80*/  IMAD.MOV R4, RZ, RZ, -R2 ;  /* 0x000000ffff047224 */ /* 0x000fe200078e0a02 */
[----:B------:R-:W-:Y:S01]  /*0e90*/  LEA.HI R2, R3, R26, RZ, 0x5 ;  /* 0x0000001a03027211 */ /* 0x000fe200078f28ff */
[----:B------:R-:W-:Y:S01]  /*0ea0*/  IMAD.MOV R10, RZ, RZ, -R8 ;  /* 0x000000ffff0a7224 */ /* 0x000fe200078e0a08 */
[C---:B------:R-:W-:Y:S01]  /*0eb0*/  LOP3.LUT R26, R16.reuse, 0x8, RZ, 0xfc, !PT ;  /* 0x00000008101a7812 */ /* 0x040fe200078efcff */
[C---:B------:R-:W-:Y:S01]  /*0ec0*/  IMAD R8, R11.reuse, R4, R6 ;  /* 0x000000040b087224 */ /* 0x040fe200078e0206 */
[----:B------:R-:W-:Y:S01]  /*0ed0*/  LOP3.LUT R6, R16, 0x78, RZ, 0xfc, !PT ;  /* 0x0000007810067812 */ /* 0x000fe200078efcff */
[----:B------:R-:W-:Y:S01]  /*0ee0*/  IMAD R9, R11, R10, R9 ;  /* 0x0000000a0b097224 */ /* 0x000fe200078e0209 */
[----:B------:R-:W-:Y:S01]  /*0ef0*/  IABS R67, R26 ;  /* 0x0000001a00437213 */ /* 0x000fe20000000000 */
[----:B------:R-:W-:Y:S01]  /*0f00*/  IMAD R3, R13, R0, RZ ;  /* 0x000000000d037224 */ /* 0x000fe200078e02ff */
[C---:B------:R-:W-:Y:S01]  /*0f10*/  ISETP.GT.U32.AND P0, PT, R11.reuse, R8, PT ;  /* 0x000000080b00720c */ /* 0x040fe20003f04070 */
[----:B------:R-:W-:Y:S01]  /*0f20*/  IMAD.MOV.U32 R4, RZ, RZ, RZ ;  /* 0x000000ffff047224 */ /* 0x000fe200078e00ff */
[----:B------:R-:W-:-:S02]  /*0f30*/  ISETP.GT.U32.AND P1, PT, R11, R9, PT ;  /* 0x000000090b00720c */ /* 0x000fc40003f24070 */
[----:B------:R-:W-:Y:S02]  /*0f40*/  CS2R R94, SRZ ;  /* 0x00000000005e7805 */ /* 0x000fe4000001ff00 */
[----:B------:R-:W-:Y:S01]  /*0f50*/  ISETP.GE.AND P2, PT, R6, RZ, PT ;  /* 0x000000ff0600720c */ /* 0x000fe20003f46270 */
[----:B------:R-:W-:Y:S01]  /*0f60*/  IMAD.HI.U32 R4, R5, R3, R4 ;  /* 0x0000000305047227 */ /* 0x000fe200078e0004 */
[----:B------:R-:W-:Y:S02]  /*0f70*/  IABS R5, R6 ;  /* 0x0000000600057213 */ /* 0x000fe40000000000 */
[----:B------:R-:W-:Y:S02]  /*0f80*/  CS2R R96, SRZ ;  /* 0x0000000000607805 */ /* 0x000fe4000001ff00 */
[----:B------:R-:W-:Y:S02]  /*0f90*/  IABS R13, R14 ;  /* 0x0000000e000d7213 */ /* 0x000fe40000000000 */
[----:B------:R-:W-:-:S02]  /*0fa0*/  CS2R R98, SRZ ;  /* 0x0000000000627805 */ /* 0x000fc4000001ff00 */
[----:B------:R-:W-:Y:S01]  /*0fb0*/  SHF.R.S32.HI R2, RZ, 0x5, R2 ;  /* 0x00000005ff027819 */ /* 0x000fe20000011402 */
[----:B------:R-:W-:Y:S01]  /*0fc0*/  IMAD.HI.U32 R3, R4, R5, RZ ;  /* 0x0000000504037227 */ /* 0x000fe200078e00ff */
[----:B------:R-:W-:Y:S02]  /*0fd0*/  CS2R R100, SRZ ;  /* 0x0000000000647805 */ /* 0x000fe4000001ff00 */
[----:B------:R-:W-:Y:S02]  /*0fe0*/  CS2R R102, SRZ ;  /* 0x0000000000667805 */ /* 0x000fe4000001ff00 */
[----:B------:R-:W-:Y:S01]  /*0ff0*/  CS2R R104, SRZ ;  /* 0x0000000000687805 */ /* 0x000fe2000001ff00 */
[--C-:B------:R-:W-:Y:S01]  /*1000*/  @!P0 IMAD.IADD R8, R8, 0x1, -R11.reuse ;  /* 0x0000000108088824 */ /* 0x100fe200078e0a0b */
[----:B------:R-:W-:Y:S01]  /*1010*/  CS2R R106, SRZ ;  /* 0x00000000006a7805 */ /* 0x000fe2000001ff00 */
[----:B------:R-:W-:Y:S01]  /*1020*/  @!P1 IMAD.IADD R9, R9, 0x1, -R11 ;  /* 0x0000000109099824 */ /* 0x000fe200078e0a0b */
[----:B------:R-:W-:Y:S01]  /*1030*/  ISETP.GE.AND P1, PT, R14, RZ, PT ;  /* 0x000000ff0e00720c */ /* 0x000fe20003f26270 */
[----:B------:R-:W-:Y:S01]  /*1040*/  IMAD.MOV R6, RZ, RZ, -R3 ;  /* 0x000000ffff067224 */ /* 0x000fe200078e0a03 */
[C---:B------:R-:W-:Y:S01]  /*1050*/  ISETP.GT.U32.AND P6, PT, R11.reuse, R8, PT ;  /* 0x000000080b00720c */ /* 0x040fe20003fc4070 */
[----:B------:R-:W-:Y:S01]  /*1060*/  IMAD.HI.U32 R3, R4, R7, RZ ;  /* 0x0000000704037227 */ /* 0x000fe200078e00ff */
[----:B------:R-:W-:-:S02]  /*1070*/  ISETP.GT.U32.AND P4, PT, R11, R9, PT ;  /* 0x000000090b00720c */ /* 0x000fc40003f84070 */
[----:B------:R-:W-:Y:S02]  /*1080*/  CS2R R108, SRZ ;  /* 0x00000000006c7805 */ /* 0x000fe4000001ff00 */
[----:B------:R-:W-:Y:S01]  /*1090*/  LOP3.LUT R14, R16, 0x54, RZ, 0xfc, !PT ;  /* 0x00000054100e7812 */ /* 0x000fe200078efcff */
[----:B------:R-:W-:Y:S01]  /*10a0*/  IMAD R5, R0, R6, R5 ;  /* 0x0000000600057224 */ /* 0x000fe200078e0205 */
[----:B------:R-:W-:Y:S01]  /*10b0*/  CS2R R110, SRZ ;  /* 0x00000000006e7805 */ /* 0x000fe2000001ff00 */
[----:B------:R-:W-:Y:S01]  /*10c0*/  IMAD.MOV R10, RZ, RZ, -R3 ;  /* 0x000000ffff0a7224 */ /* 0x000fe200078e0a03 */
[----:B------:R-:W-:Y:S01]  /*10d0*/  IABS R27, R14 ;  /* 0x0000000e001b7213 */ /* 0x000fe20000000000 */
[----:B------:R-:W-:Y:S01]  /*10e0*/  IMAD.HI.U32 R3, R4, R13, RZ ;  /* 0x0000000d04037227 */ /* 0x000fe200078e00ff */
[----:B------:R-:W-:Y:S02]  /*10f0*/  ISETP.GT.U32.AND P0, PT, R0, R5, PT ;  /* 0x000000050000720c */ /* 0x000fe40003f04070 */
[----:B------:R-:W-:-:S02]  /*1100*/  CS2R R112, SRZ ;  /* 0x0000000000707805 */ /* 0x000fc4000001ff00 */
[----:B------:R-:W-:Y:S01]  /*1110*/  CS2R R114, SRZ ;  /* 0x0000000000727805 */ /* 0x000fe2000001ff00 */
[----:B------:R-:W-:Y:S01]  /*1120*/  IMAD R7, R0, R10, R7 ;  /* 0x0000000a00077224 */ /* 0x000fe200078e0207 */
[----:B------:R-:W-:Y:S01]  /*1130*/  LOP3.LUT R10, R16, 0x68, RZ, 0xfc, !PT ;  /* 0x00000068100a7812 */ /* 0x000fe200078efcff */
[--C-:B------:R-:W-:Y:S01]  /*1140*/  @!P6 IMAD.IADD R8, R8, 0x1, -R11.reuse ;  /* 0x000000010808e824 */ /* 0x100fe200078e0a0b */
[----:B------:R-:W-:Y:S01]  /*1150*/  ISETP.GE.AND P6, PT, R250, RZ, PT ;  /* 0x000000fffa00720c */ /* 0x000fe20003fc6270 */
[----:B------:R-:W-:Y:S01]  /*1160*/  @!P4 IMAD.IADD R9, R9, 0x1, -R11 ;  /* 0x000000010909c824 */ /* 0x000fe200078e0a0b */
[----:B------:R-:W-:Y:S01]  /*1170*/  ISETP.GT.U32.AND P5, PT, R0, R7, PT ;  /* 0x000000070000720c */ /* 0x000fe20003fa4070 */
[----:B------:R-:W-:Y:S01]  /*1180*/  IMAD.MOV R3, RZ, RZ, -R3 ;  /* 0x000000ffff037224 */ /* 0x000fe200078e0a03 */
[----:B------:R-:W-:Y:S01]  /*1190*/  ISETP.GE.AND P4, PT, R231, RZ, PT ;  /* 0x000000ffe700720c */ /* 0x000fe20003f86270 */
[----:B------:R-:W-:Y:S01]  /*11a0*/  IMAD.HI.U32 R6, R4, R15, RZ ;  /* 0x0000000f04067227 */ /* 0x000fe200078e00ff */
[----:B------:R-:W-:-:S02]  /*11b0*/  LOP3.LUT R11, R16, 0x64, RZ, 0xfc, !PT ;  /* 0x00000064100b7812 */ /* 0x000fc400078efcff */
[----:B------:R-:W-:Y:S02]  /*11c0*/  CS2R R116, SRZ ;  /* 0x0000000000747805 */ /* 0x000fe4000001ff00 */
[----:B------:R-:W-:Y:S01]  /*11d0*/  IABS R17, R10 ;  /* 0x0000000a00117213 */ /* 0x000fe20000000000 */
[----:B------:R-:W-:Y:S01]  /*11e0*/  @!P0 IMAD.IADD R5, R5, 0x1, -R0 ;  /* 0x0000000105058824 */ /* 0x000fe200078e0a00 */
[----:B------:R-:W-:Y:S01]  /*11f0*/  ISETP.NE.AND P0, PT, R24, RZ, PT ;  /* 0x000000ff1800720c */ /* 0x000fe20003f05270 */
[C---:B------:R-:W-:Y:S01]  /*1200*/  IMAD R13, R0.reuse, R3, R13 ;  /* 0x00000003000d7224 */ /* 0x040fe200078e020d */
[----:B------:R-:W-:Y:S01]  /*1210*/  LOP3.LUT R3, RZ, R24, RZ, 0x33, !PT ;  /* 0x00000018ff037212 */ /* 0x000fe200078e33ff */
[----:B------:R-:W-:Y:S01]  /*1220*/  IMAD.MOV R6, RZ, RZ, -R6 ;  /* 0x000000ffff067224 */ /* 0x000fe200078e0a06 */
[----:B------:R-:W-:Y:S01]  /*1230*/  IABS R19, R11 ;  /* 0x0000000b00137213 */ /* 0x000fe20000000000 */
[----:B------:R-:W-:Y:S01]  /*1240*/  @!P5 IMAD.IADD R7, R7, 0x1, -R0 ;  /* 0x000000010707d824 */ /* 0x000fe200078e0a00 */
[----:B------:R-:W-:Y:S01]  /*1250*/  ISETP.GT.U32.AND P5, PT, R0, R5, PT ;  /* 0x000000050000720c */ /* 0x000fe20003fa4070 */
[----:B------:R-:W-:Y:S01]  /*1260*/  @!P6 IMAD.MOV R8, RZ, RZ, -R8 ;  /* 0x000000ffff08e224 */ /* 0x000fe200078e0a08 */
[----:B------:R-:W-:Y:S01]  /*1270*/  LOP3.LUT R24, R16, 0xc, RZ, 0xfc, !PT ;  /* 0x0000000c10187812 */ /* 0x000fe200078efcff */
[----:B------:R-:W-:Y:S01]  /*1280*/  @!P4 IMAD.MOV R9, RZ, RZ, -R9 ;  /* 0x000000ffff09c224 */ /* 0x000fe200078e0a09 */
[C---:B------:R-:W-:Y:S01]  /*1290*/  ISETP.GT.U32.AND P4, PT, R0.reuse, R13, PT ;  /* 0x0000000d0000720c */ /* 0x040fe20003f84070 */
[----:B------:R-:W-:Y:S01]  /*12a0*/  IMAD R15, R0, R6, R15 ;  /* 0x00000006000f7224 */ /* 0x000fe200078e020f */
[C---:B------:R-:W-:Y:S01]  /*12b0*/  SEL R6, R3.reuse, R8, !P0 ;  /* 0x0000000803067207 */ /* 0x040fe20004000000 */
[----:B------:R-:W-:Y:S01]  /*12c0*/  IMAD.HI.U32 R8, R4, R17, RZ ;  /* 0x0000001104087227 */ /* 0x000fe200078e00ff */
[----:B------:R-:W-:-:S02]  /*12d0*/  SEL R3, R3, R9, !P0 ;  /* 0x0000000903037207 */ /* 0x000fc40004000000 */
[----:B------:R-:W-:Y:S02]  /*12e0*/  CS2R R118, SRZ ;  /* 0x0000000000767805 */ /* 0x000fe4000001ff00 */
[----:B------:R-:W-:Y:S01]  /*12f0*/  ISETP.GT.U32.AND P6, PT, R0, R7, PT ;  /* 0x000000070000720c */ /* 0x000fe20003fc4070 */
[----:B------:R-:W-:Y:S01]  /*1300*/  IMAD.HI.U32 R9, R4, R19, RZ ;  /* 0x0000001304097227 */ /* 0x000fe200078e00ff */
[----:B------:R-:W-:Y:S02]  /*1310*/  ISETP.GE.AND P0, PT, R18, RZ, PT ;  /* 0x000000ff1200720c */ /* 0x000fe40003f06270 */
[----:B------:R-:W-:Y:S02]  /*1320*/  CS2R R120, SRZ ;  /* 0x0000000000787805 */ /* 0x000fe4000001ff00 */
[----:B------:R-:W-:Y:S01]  /*1330*/  LOP3.LUT R18, R16, 0x50, RZ, 0xfc, !PT ;  /* 0x0000005010127812 */ /* 0x000fe200078efcff */
[----:B------:R-:W-:Y:S01]  /*1340*/  IMAD.MOV R9, RZ, RZ, -R9 ;  /* 0x000000ffff097224 */ /* 0x000fe200078e0a09 */
[----:B------:R-:W-:Y:S01]  /*1350*/  IABS R65, R24 ;  /* 0x0000001800417213 */ /* 0x000fe20000000000 */
[--C-:B------:R-:W-:Y:S01]  /*1360*/  @!P5 IMAD.IADD R5, R5, 0x1, -R0.reuse ;  /* 0x000000010505d824 */ /* 0x100fe200078e0a00 */
[C---:B------:R-:W-:Y:S01]  /*1370*/  ISETP.GT.U32.AND P5, PT, R0.reuse, R15, PT ;  /* 0x0000000f0000720c */ /* 0x040fe20003fa4070 */
[C---:B------:R-:W-:Y:S01]  /*1380*/  IMAD R19, R0.reuse, R9, R19 ;  /* 0x0000000900137224 */ /* 0x040fe200078e0213 */
[----:B------:R-:W-:Y:S01]  /*1390*/  IABS R31, R18 ;  /* 0x00000012001f7213 */ /* 0x000fe20000000000 */
[----:B------:R-:W-:Y:S01]  /*13a0*/  @!P4 IMAD.IADD R13, R13, 0x1, -R0 ;  /* 0x000000010d0dc824 */ /* 0x000fe200078e0a00 */
[----:B------:R-:W-:Y:S01]  /*13b0*/  ISETP.GE.AND P4, PT, R11, RZ, PT ;  /* 0x000000ff0b00720c */ /* 0x000fe20003f86270 */
[----:B------:R-:W-:Y:S01]  /*13c0*/  IMAD.MOV.U32 R9, RZ, RZ, R5 ;  /* 0x000000ffff097224 */ /* 0x000fe200078e0005 */
[----:B------:R-:W-:Y:S01]  /*13d0*/  CS2R R122, SRZ ;  /* 0x00000000007a7805 */ /* 0x000fe2000001ff00 */
[----:B------:R-:W-:Y:S01]  /*13e0*/  IMAD.MOV R8, RZ, RZ, -R8 ;  /* 0x000000ffff087224 */ /* 0x000fe200078e0a08 */
[----:B------:R-:W-:Y:S01]  /*13f0*/  CS2R R124, SRZ ;  /* 0x00000000007c7805 */ /* 0x000fe2000001ff00 */
[----:B------:R-:W-:Y:S01]  /*1400*/  @!P2 IMAD.MOV R9, RZ, RZ, -R9 ;  /* 0x000000ffff09a224 */ /* 0x000fe200078e0a09 */
[----:B------:R-:W-:Y:S01]  /*1410*/  ISETP.GT.U32.AND P2, PT, R0, R13, PT ;  /* 0x0000000d0000720c */ /* 0x000fe20003f44070 */
[--C-:B------:R-:W-:Y:S01]  /*1420*/  @!P6 IMAD.IADD R7, R7, 0x1, -R0.reuse ;  /* 0x000000010707e824 */ /* 0x100fe200078e0a00 */
[----:B------:R-:W-:Y:S01]  /*1430*/  ISETP.GE.AND P6, PT, R10, RZ, PT ;  /* 0x000000ff0a00720c */ /* 0x000fe20003fc6270 */
[----:B------:R-:W-:Y:S01]  /*1440*/  IMAD R17, R0, R8, R17 ;  /* 0x0000000800117224 */ /* 0x000fe200078e0211 */
[----:B------:R-:W-:Y:S01]  /*1450*/  LOP3.LUT R8, R16, 0x60, RZ, 0xfc, !PT ;  /* 0x0000006010087812 */ /* 0x000fe200078efcff */
[----:B------:R-:W-:Y:S01]  /*1460*/  IMAD.MOV.U32 R11, RZ, RZ, R7 ;  /* 0x000000ffff0b7224 */ /* 0x000fe200078e0007 */
[----:B------:R-:W-:Y:S01]  /*1470*/  CS2R R126, SRZ ;  /* 0x00000000007e7805 */ /* 0x000fe2000001ff00 */
[----:B------:R-:W-:Y:S01]  /*1480*/  @!P5 IMAD.IADD R15, R15, 0x1, -R0 ;  /* 0x000000010f0fd824 */ /* 0x000fe200078e0a00 */
[----:B------:R-:W-:Y:S01]  /*1490*/  IABS R21, R8 ;  /* 0x0000000800157213 */ /* 0x000fe20000000000 */
[----:B------:R-:W-:Y:S01]  /*14a0*/  @!P3 IMAD.MOV R11, RZ, RZ, -R11 ;  /* 0x000000ffff0bb224 */ /* 0x000fe200078e0a0b */
[----:B------:R-:W-:Y:S01]  /*14b0*/  ISETP.GT.U32.AND P3, PT, R0, R17, PT ;  /* 0x000000110000720c */ /* 0x000fe20003f64070 */
[----:B------:R-:W-:Y:S01]  /*14c0*/  IMAD.HI.U32 R7, R4, R23, RZ ;  /* 0x0000001704077227 */ /* 0x000fe200078e00ff */
[----:B------:R-:W-:-:S02]  /*14d0*/  ISETP.GT.U32.AND P5, PT, R0, R15, PT ;  /* 0x0000000f0000720c */ /* 0x000fc40003fa4070 */
[----:B------:R-:W-:Y:S02]  /*14e0*/  CS2R R128, SRZ ;  /* 0x0000000000807805 */ /* 0x000fe4000001ff00 */
[----:B------:R-:W-:Y:S01]  /*14f0*/  CS2R R130, SRZ ;  /* 0x0000000000827805 */ /* 0x000fe2000001ff00 */
[--C-:B------:R-:W-:Y:S01]  /*1500*/  @!P2 IMAD.IADD R13, R13, 0x1, -R0.reuse ;  /* 0x000000010d0da824 */ /* 0x100fe200078e0a00 */
[----:B------:R-:W-:Y:S01]  /*1510*/  ISETP.GT.U32.AND P2, PT, R0, R19, PT ;  /* 0x000000130000720c */ /* 0x000fe20003f44070 */
[----:B------:R-:W-:Y:S01]  /*1520*/  IMAD.HI.U32 R5, R4, R21, RZ ;  /* 0x0000001504057227 */ /* 0x000fe200078e00ff */
[----:B------:R-:W-:Y:S02]  /*1530*/  CS2R R132, SRZ ;  /* 0x0000000000847805 */ /* 0x000fe4000001ff00 */
[----:B------:R-:W-:Y:S02]  /*1540*/  CS2R R134, SRZ ;  /* 0x0000000000867805 */ /* 0x000fe4000001ff00 */
[----:B------:R-:W-:Y:S01]  /*1550*/  CS2R R136, SRZ ;  /* 0x0000000000887805 */ /* 0x000fe2000001ff00 */
[----:B------:R-:W-:Y:S01]  /*1560*/  IMAD.MOV R5, RZ, RZ, -R5 ;  /* 0x000000ffff057224 */ /* 0x000fe200078e0a05 */
[----:B------:R-:W-:Y:S01]  /*1570*/  CS2R R138, SRZ ;  /* 0x00000000008a7805 */ /* 0x000fe2000001ff00 */
[--C-:B------:R-:W-:Y:S01]  /*1580*/  @!P3 IMAD.IADD R17, R17, 0x1, -R0.reuse ;  /* 0x000000011111b824 */ /* 0x100fe200078e0a00 */
[----:B------:R-:W-:Y:S01]  /*1590*/  CS2R R140, SRZ ;  /* 0x00000000008c7805 */ /* 0x000fe2000001ff00 */
[C---:B------:R-:W-:Y:S01]  /*15a0*/  IMAD R5, R0.reuse, R5, R21 ;  /* 0x0000000500057224 */ /* 0x040fe200078e0215 */
[----:B------:R-:W-:Y:S01]  /*15b0*/  CS2R R142, SRZ ;  /* 0x00000000008e7805 */ /* 0x000fe2000001ff00 */
[----:B------:R-:W-:Y:S01]  /*15c0*/  @!P1 IMAD.MOV R13, RZ, RZ, -R13 ;  /* 0x000000ffff0d9224 */ /* 0x000fe200078e0a0d */
[C---:B------:R-:W-:Y:S01]  /*15d0*/  ISETP.GT.U32.AND P1, PT, R0.reuse, R17, PT ;  /* 0x000000110000720c */ /* 0x040fe20003f24070 */
[----:B------:R-:W-:Y:S01]  /*15e0*/  @!P2 IMAD.IADD R19, R19, 0x1, -R0 ;  /* 0x000000011313a824 */ /* 0x000fe200078e0a00 */
[----:B------:R-:W-:Y:S01]  /*15f0*/  ISETP.GT.U32.AND P3, PT, R0, R5, PT ;  /* 0x000000050000720c */ /* 0x000fe20003f64070 */
[----:B------:R-:W-:Y:S01]  /*1600*/  IMAD.HI.U32 R10, R4, R31, RZ ;  /* 0x0000001f040a7227 */ /* 0x000fe200078e00ff */
[----:B------:R-:W-:-:S02]  /*1610*/  CS2R R144, SRZ ;  /* 0x0000000000907805 */ /* 0x000fc4000001ff00 */
[----:B------:R-:W-:Y:S02]  /*1620*/  CS2R R146, SRZ ;  /* 0x0000000000927805 */ /* 0x000fe4000001ff00 */
[----:B------:R-:W-:Y:S01]  /*1630*/  ISETP.GT.U32.AND P2, PT, R0, R19, PT ;  /* 0x000000130000720c */ /* 0x000fe20003f44070 */
[----:B------:R-:W-:Y:S01]  /*1640*/  IMAD.MOV R7, RZ, RZ, -R7 ;  /* 0x000000ffff077224 */ /* 0x000fe200078e0a07 */
[----:B------:R-:W-:Y:S01]  /*1650*/  CS2R R148, SRZ ;  /* 0x0000000000947805 */ /* 0x000fe2000001ff00 */
[----:B------:R-:W-:Y:S01]  /*1660*/  @!P5 IMAD.IADD R15, R15, 0x1, -R0 ;  /* 0x000000010f0fd824 */ /* 0x000fe200078e0a00 */
[----:B------:R-:W-:Y:S01]  /*1670*/  ISETP.GE.AND P5, PT, R8, RZ, PT ;  /* 0x000000ff0800720c */ /* 0x000fe20003fa6270 */
[----:B------:R-:W-:Y:S01]  /*1680*/  IMAD.MOV R10, RZ, RZ, -R10 ;  /* 0x000000ffff0a7224 */ /* 0x000fe200078e0a0a */
[----:B------:R-:W-:Y:S01]  /*1690*/  CS2R R150, SRZ ;  /* 0x0000000000967805 */ /* 0x000fe2000001ff00 */
[----:B------:R-:W-:Y:S01]  /*16a0*/  IMAD R7, R0, R7, R23 ;  /* 0x0000000700077224 */ /* 0x000fe200078e0217 */
[----:B------:R-:W-:Y:S01]  /*16b0*/  CS2R R72, SRZ ;  /* 0x0000000000487805 */ /* 0x000fe2000001ff00 */
[--C-:B------:R-:W-:Y:S01]  /*16c0*/  @!P3 IMAD.IADD R5, R5, 0x1, -R0.reuse ;  /* 0x000000010505b824 */ /* 0x100fe200078e0a00 */
[----:B------:R-:W-:Y:S01]  /*16d0*/  CS2R R74, SRZ ;  /* 0x00000000004a7805 */ /* 0x000fe2000001ff00 */
[----:B------:R-:W-:Y:S01]  /*16e0*/  @!P0 IMAD.MOV R15, RZ, RZ, -R15 ;  /* 0x000000ffff0f8224 */ /* 0x000fe200078e0a0f */
[----:B------:R-:W-:Y:S01]  /*16f0*/  ISETP.GE.AND P0, PT, R12, RZ, PT ;  /* 0x000000ff0c00720c */ /* 0x000fe20003f06270 */
[----:B------:R-:W-:Y:S01]  /*1700*/  IMAD R31, R0, R10, R31 ;  /* 0x0000000a001f7224 */ /* 0x000fe200078e021f */
[----:B------:R-:W-:Y:S01]  /*1710*/  LOP3.LUT R12, R16, 0x4c, RZ, 0xfc, !PT ;  /* 0x0000004c100c7812 */ /* 0x000fe200078efcff */
[--C-:B------:R-:W-:Y:S01]  /*1720*/  @!P1 IMAD.IADD R17, R17, 0x1, -R0.reuse ;  /* 0x0000000111119824 */ /* 0x100fe200078e0a00 */
[C---:B------:R-:W-:Y:S01]  /*1730*/  ISETP.GT.U32.AND P3, PT, R0.reuse, R5, PT ;  /* 0x000000050000720c */ /* 0x040fe20003f64070 */
[----:B------:R-:W-:Y:S01]  /*1740*/  @!P2 IMAD.IADD R19, R19, 0x1, -R0 ;  /* 0x000000011313a824 */ /* 0x000fe200078e0a00 */
[----:B------:R-:W-:Y:S01]  /*1750*/  ISETP.GT.U32.AND P1, PT, R0, R7, PT ;  /* 0x000000070000720c */ /* 0x000fe20003f24070 */
[----:B------:R-:W-:Y:S01]  /*1760*/  IMAD.HI.U32 R8, R4, R27, RZ ;  /* 0x0000001b04087227 */ /* 0x000fe200078e00ff */
[----:B------:R-:W-:-:S02]  /*1770*/  IABS R33, R12 ;  /* 0x0000000c00217213 */ /* 0x000fc40000000000 */
[----:B------:R-:W-:Y:S02]  /*1780*/  CS2R R76, SRZ ;  /* 0x00000000004c7805 */ /* 0x000fe4000001ff00 */
[----:B------:R-:W-:Y:S01]  /*1790*/  LOP3.LUT R10, R16, 0x48, RZ, 0xfc, !PT ;  /* 0x00000048100a7812 */ /* 0x000fe200078efcff */
[----:B------:R-:W-:Y:S01]  /*17a0*/  @!P4 IMAD.MOV R19, RZ, RZ, -R19 ;  /* 0x000000ffff13c224 */ /* 0x000fe200078e0a13 */
[----:B------:R-:W-:Y:S01]  /*17b0*/  ISETP.GT.U32.AND P4, PT, R0, R31, PT ;  /* 0x0000001f0000720c */ /* 0x000fe20003f84070 */
[----:B------:R-:W-:Y:S01]  /*17c0*/  IMAD.MOV R8, RZ, RZ, -R8 ;  /* 0x000000ffff087224 */ /* 0x000fe200078e0a08 */
[----:B------:R-:W-:Y:S01]  /*17d0*/  CS2R R78, SRZ ;  /* 0x00000000004e7805 */ /* 0x000fe2000001ff00 */
[----:B------:R-:W-:Y:S01]  /*17e0*/  @!P6 IMAD.MOV R17, RZ, RZ, -R17 ;  /* 0x000000ffff11e224 */ /* 0x000fe200078e0a11 */
[----:B------:R-:W-:Y:S01]  /*17f0*/  ISETP.GE.AND P6, PT, R14, RZ, PT ;  /* 0x000000ff0e00720c */ /* 0x000fe20003fc6270 */
[----:B------:R-:W-:Y:S01]  /*1800*/  IMAD R23, R0, R8, R27 ;  /* 0x0000000800177224 */ /* 0x000fe200078e021b */
[----:B------:R-:W-:Y:S01]  /*1810*/  IABS R27, R10 ;  /* 0x0000000a001b7213 */ /* 0x000fe20000000000 */
[----:B------:R-:W-:Y:S01]  /*1820*/  IMAD.HI.U32 R8, R4, R33, RZ ;  /* 0x0000002104087227 */ /* 0x000fe200078e00ff */
[----:B------:R-:W-:-:S02]  /*1830*/  LOP3.LUT R14, R16, 0x44, RZ, 0xfc, !PT ;  /* 0x00000044100e7812 */ /* 0x000fc400078efcff */
[----:B------:R-:W-:Y:S02]  /*1840*/  CS2R R80, SRZ ;  /* 0x0000000000507805 */ /* 0x000fe4000001ff00 */
[----:B------:R-:W-:Y:S01]  /*1850*/  ISETP.GT.U32.AND P2, PT, R0, R23, PT ;  /* 0x000000170000720c */ /* 0x000fe20003f44070 */
[--C-:B------:R-:W-:Y:S01]  /*1860*/  @!P3 IMAD.IADD R5, R5, 0x1, -R0.reuse ;  /* 0x000000010505b824 */ /* 0x100fe200078e0a00 */
[----:B------:R-:W-:Y:S01]  /*1870*/  IABS R35, R14 ;  /* 0x0000000e00237213 */ /* 0x000fe20000000000 */
[----:B------:R-:W-:Y:S01]  /*1880*/  @!P1 IMAD.IADD R7, R7, 0x1, -R0 ;  /* 0x0000000107079824 */ /* 0x000fe200078e0a00 */
[----:B------:R-:W-:Y:S01]  /*1890*/  ISETP.GE.AND P3, PT, R18, RZ, PT ;  /* 0x000000ff1200720c */ /* 0x000fe20003f66270 */
[----:B------:R-:W-:Y:S01]  /*18a0*/  IMAD.MOV R8, RZ, RZ, -R8 ;  /* 0x000000ffff087224 */ /* 0x000fe200078e0a08 */
[----:B------:R-:W-:Y:S01]  /*18b0*/  LOP3.LUT R18, R16, 0x24, RZ, 0xfc, !PT ;  /* 0x0000002410127812 */ /* 0x000fe200078efcff */
[----:B------:R-:W-:Y:S01]  /*18c0*/  @!P4 IMAD.IADD R31, R31, 0x1, -R0 ;  /* 0x000000011f1fc824 */ /* 0x000fe200078e0a00 */
[C---:B------:R-:W-:Y:S01]  /*18d0*/  ISETP.GT.U32.AND P1, PT, R0.reuse, R7, PT ;  /* 0x000000070000720c */ /* 0x040fe20003f24070 */
[C---:B------:R-:W-:Y:S01]  /*18e0*/  IMAD R33, R0.reuse, R8, R33 ;  /* 0x0000000800217224 */ /* 0x040fe200078e0221 */
[----:B------:R-:W-:Y:S01]  /*18f0*/  IABS R53, R18 ;  /* 0x0000001200357213 */ /* 0x000fe20000000000 */
[----:B------:R-:W-:Y:S01]  /*1900*/  IMAD.MOV.U32 R21, RZ, RZ, R5 ;  /* 0x000000ffff157224 */ /* 0x000fe200078e0005 */
[----:B------:R-:W-:Y:S01]  /*1910*/  ISETP.GT.U32.AND P4, PT, R0, R31, PT ;  /* 0x0000001f0000720c */ /* 0x000fe20003f84070 */
[----:B------:R-:W-:Y:S01]  /*1920*/  IMAD.HI.U32 R5, R4, R27, RZ ;  /* 0x0000001b04057227 */ /* 0x000fe200078e00ff */
[----:B------:R-:W-:-:S02]  /*1930*/  CS2R R82, SRZ ;  /* 0x0000000000527805 */ /* 0x000fc4000001ff00 */
[----:B------:R-:W-:Y:S02]  /*1940*/  CS2R R84, SRZ ;  /* 0x0000000000547805 */ /* 0x000fe4000001ff00 */
[----:B------:R-:W-:Y:S01]  /*1950*/  CS2R R86, SRZ ;  /* 0x0000000000567805 */ /* 0x000fe2000001ff00 */
[----:B------:R-:W-:Y:S01]  /*1960*/  @!P5 IMAD.MOV R21, RZ, RZ, -R21 ;  /* 0x000000ffff15d224 */ /* 0x000fe200078e0a15 */
[----:B------:R-:W-:Y:S01]  /*1970*/  ISETP.GT.U32.AND P5, PT, R0, R33, PT ;  /* 0x000000210000720c */ /* 0x000fe20003fa4070 */
[----:B------:R-:W-:Y:S01]  /*1980*/  IMAD.MOV R5, RZ, RZ, -R5 ;  /* 0x000000ffff057224 */ /* 0x000fe200078e0a05 */
[----:B------:R-:W-:Y:S01]  /*1990*/  UMOV UR10, 0xfffffffe ;  /* 0xfffffffe000a7882 */ /* 0x000fe20000000000 */
[----:B------:R-:W-:Y:S01]  /*19a0*/  IMAD.HI.U32 R8, R4, R35, RZ ;  /* 0x0000002304087227 */ /* 0x000fe200078e00ff */
[----:B------:R-:W-:-:S03]  /*19b0*/  UMOV UR11, 0x7fffffdf ;  /* 0x7fffffdf000b7882 */ /* 0x000fc60000000000 */
[--C-:B------:R-:W-:Y:S02]  /*19c0*/  @!P2 IMAD.IADD R23, R23, 0x1, -R0.reuse ;  /* 0x000000011717a824 */ /* 0x100fe400078e0a00 */
[----:B------:R-:W-:Y:S01]  /*19d0*/  @!P1 IMAD.IADD R7, R7, 0x1, -R0 ;  /* 0x0000000107079824 */ /* 0x000fe200078e0a00 */
[----:B------:R-:W-:Y:S01]  /*19e0*/  ISETP.GE.AND P1, PT, R12, RZ, PT ;  /* 0x000000ff0c00720c */ /* 0x000fe20003f26270 */
[C---:B------:R-:W-:Y:S01]  /*19f0*/  IMAD R5, R0.reuse, R5, R27 ;  /* 0x0000000500057224 */ /* 0x040fe200078e021b */
[----:B------:R-:W-:Y:S01]  /*1a00*/  ISETP.GT.U32.AND P2, PT, R0, R23, PT ;  /* 0x000000170000720c */ /* 0x000fe20003f44070 */
[----:B------:R-:W-:Y:S01]  /*1a10*/  IMAD.MOV R8, RZ, RZ, -R8 ;  /* 0x000000ffff087224 */ /* 0x000fe200078e0a08 */
[----:B------:R-:W-:Y:S01]  /*1a20*/  LOP3.LUT R12, R16, 0x40, RZ, 0xfc, !PT ;  /* 0x00000040100c7812 */ /* 0x000fe200078efcff */
[----:B------:R-:W-:Y:S02]  /*1a30*/  IMAD.MOV.U32 R27, RZ, RZ, R7 ;  /* 0x000000ffff1b7224 */ /* 0x000fe400078e0007 */
[--C-:B------:R-:W-:Y:S01]  /*1a40*/  @!P4 IMAD.IADD R31, R31, 0x1, -R0.reuse ;  /* 0x000000011f1fc824 */ /* 0x100fe200078e0a00 */
[C---:B------:R-:W-:Y:S01]  /*1a50*/  ISETP.GT.U32.AND P4, PT, R0.reuse, R5, PT ;  /* 0x000000050000720c */ /* 0x040fe20003f84070 */
[--C-:B------:R-:W-:Y:S01]  /*1a60*/  @!P5 IMAD.IADD R33, R33, 0x1, -R0.reuse ;  /* 0x000000012121d824 */ /* 0x100fe200078e0a00 */
[----:B------:R-:W-:Y:S01]  /*1a70*/  IABS R37, R12 ;  /* 0x0000000c00257213 */ /* 0x000fe20000000000 */
[----:B------:R-:W-:Y:S01]  /*1a80*/  IMAD R7, R0, R8, R35 ;  /* 0x0000000800077224 */ /* 0x000fe200078e0223 */
[----:B------:R-:W-:Y:S01]  /*1a90*/  ISETP.GE.AND P5, PT, R14, RZ, PT ;  /* 0x000000ff0e00720c */ /* 0x000fe20003fa6270 */
[----:B------:R-:W-:Y:S01]  /*1aa0*/  @!P0 IMAD.MOV R27, RZ, RZ, -R27 ;  /* 0x000000ffff1b8224 */ /* 0x000fe200078e0a1b */
[C---:B------:R-:W-:Y:S01]  /*1ab0*/  ISETP.GT.U32.AND P0, PT, R0.reuse, R33, PT ;  /* 0x000000210000720c */ /* 0x040fe20003f04070 */
[----:B------:R-:W-:Y:S01]  /*1ac0*/  @!P3 IMAD.MOV R31, RZ, RZ, -R31 ;  /* 0x000000ffff1fb224 */ /* 0x000fe200078e0a1f */
[----:B------:R-:W-:Y:S01]  /*1ad0*/  ISETP.GT.U32.AND P3, PT, R0, R7, PT ;  /* 0x000000070000720c */ /* 0x000fe20003f64070 */
[----:B------:R-:W-:Y:S01]  /*1ae0*/  @!P2 IMAD.IADD R23, R23, 0x1, -R0 ;  /* 0x000000011717a824 */ /* 0x000fe200078e0a00 */
[----:B------:R-:W-:Y:S01]  /*1af0*/  ISETP.GE.AND P2, PT, R10, RZ, PT ;  /* 0x000000ff0a00720c */ /* 0x000fe20003f46270 */
[----:B------:R-:W-:Y:S01]  /*1b00*/  IMAD.HI.U32 R8, R4, R37, RZ ;  /* 0x0000002504087227 */ /* 0x000fe200078e00ff */
[----:B------:R-:W-:-:S02]  /*1b10*/  LOP3.LUT R10, R16, 0x38, RZ, 0xfc, !PT ;  /* 0x00000038100a7812 */ /* 0x000fc400078efcff */
[----:B------:R-:W-:Y:S01]  /*1b20*/  LOP3.LUT R14, R16, 0x30, RZ, 0xfc, !PT ;  /* 0x00000030100e7812 */ /* 0x000fe200078efcff */
[--C-:B------:R-:W-:Y:S02]  /*1b30*/  @!P4 IMAD.IADD R5, R5, 0x1, -R0.reuse ;  /* 0x000000010505c824 */ /* 0x100fe400078e0a00 */
[----:B------:R-:W-:Y:S01]  /*1b40*/  IMAD.MOV.U32 R29, RZ, RZ, R23 ;  /* 0x000000ffff1d7224 */ /* 0x000fe200078e0017 */
[----:B------:R-:W-:Y:S01]  /*1b50*/  IABS R39, R14 ;  /* 0x0000000e00277213 */ /* 0x000fe20000000000 */
[----:B------:R-:W-:Y:S01]  /*1b60*/  @!P0 IMAD.IADD R33, R33, 0x1, -R0 ;  /* 0x0000000121218824 */ /* 0x000fe200078e0a00 */
[----:B------:R-:W-:Y:S01]  /*1b70*/  ISETP.GT.U32.AND P4, PT, R0, R5, PT ;  /* 0x000000050000720c */ /* 0x000fe20003f84070 */
[----:B------:R-:W-:Y:S01]  /*1b80*/  IMAD.MOV R8, RZ, RZ, -R8 ;  /* 0x000000ffff087224 */ /* 0x000fe200078e0a08 */
[----:B------:R-:W-:Y:S01]  /*1b90*/  ISETP.GE.AND P0, PT, R10, RZ, PT ;  /* 0x000000ff0a00720c */ /* 0x000fe20003f06270 */
[----:B------:R-:W-:Y:S01]  /*1ba0*/  @!P3 IMAD.IADD R7, R7, 0x1, -R0 ;  /* 0x000000010707b824 */ /* 0x000fe200078e0a00 */
[----:B------:R-:W-:Y:S01]  /*1bb0*/  IABS R10, R10 ;  /* 0x0000000a000a7213 */ /* 0x000fe20000000000 */
[----:B------:R-:W-:Y:S01]  /*1bc0*/  @!P6 IMAD.MOV R29, RZ, RZ, -R29 ;  /* 0x000000ffff1de224 */ /* 0x000fe200078e0a1d */
[----:B------:R-:W-:Y:S01]  /*1bd0*/  ISETP.GE.AND P6, PT, R12, RZ, PT ;  /* 0x000000ff0c00720c */ /* 0x000fe20003fc6270 */
[----:B------:R-:W-:Y:S01]  /*1be0*/  IMAD R23, R0, R8, R37 ;  /* 0x0000000800177224 */ /* 0x000fe200078e0225 */
[----:B------:R-:W-:Y:S01]  /*1bf0*/  LOP3.LUT R12, R16, 0x34, RZ, 0xfc, !PT ;  /* 0x00000034100c7812 */ /* 0x000fe200078efcff */
[----:B------:R-:W-:Y:S01]  /*1c00*/  IMAD.MOV.U32 R37, RZ, RZ, R10 ;  /* 0x000000ffff257224 */ /* 0x000fe200078e000a */
[----:B------:R-:W-:Y:S01]  /*1c10*/  ISETP.GT.U32.AND P3, PT, R0, R7, PT ;  /* 0x000000070000720c */ /* 0x000fe20003f64070 */
[----:B------:R-:W-:Y:S01]  /*1c20*/  @!P1 IMAD.MOV R33, RZ, RZ, -R33 ;  /* 0x000000ffff219224 */ /* 0x000fe200078e0a21 */
[----:B------:R-:W-:Y:S01]  /*1c30*/  IABS R41, R12 ;  /* 0x0000000c00297213 */ /* 0x000fe20000000000 */
[----:B------:R-:W-:Y:S01]  /*1c40*/  IMAD.HI.U32 R8, R4, R37, RZ ;  /* 0x0000002504087227 */ /* 0x000fe200078e00ff */
[----:B------:R-:W-:-:S02]  /*1c50*/  ISETP.GE.AND P1, PT, R12, RZ, PT ;  /* 0x000000ff0c00720c */ /* 0x000fc40003f26270 */
[----:B------:R-:W-:Y:S01]  /*1c60*/  LOP3.LUT R12, R16, 0x2c, RZ, 0xfc, !PT ;  /* 0x0000002c100c7812 */ /* 0x000fe200078efcff */
[----:B------:R-:W-:Y:S01]  /*1c70*/  @!P4 IMAD.IADD R5, R5, 0x1, -R0 ;  /* 0x000000010505c824 */ /* 0x000fe200078e0a00 */
[----:B------:R-:W-:Y:S01]  /*1c80*/  ISETP.GT.U32.AND P4, PT, R0, R23, PT ;  /* 0x000000170000720c */ /* 0x000fe20003f84070 */
[----:B------:R-:W-:Y:S01]  /*1c90*/  IMAD.MOV R10, RZ, RZ, -R8 ;  /* 0x000000ffff0a7224 */ /* 0x000fe200078e0a08 */
[----:B------:R-:W-:Y:S01]  /*1ca0*/  IABS R43, R12 ;  /* 0x0000000c002b7213 */ /* 0x000fe20000000000 */
[----:B------:R-:W-:-:S04]  /*1cb0*/  IMAD.HI.U32 R8, R4, R41, RZ ;  /* 0x0000002904087227 */ /* 0x000fc800078e00ff */
[----:B------:R-:W-:Y:S02]  /*1cc0*/  IMAD.MOV.U32 R35, RZ, RZ, R5 ;  /* 0x000000ffff237224 */ /* 0x000fe400078e0005 */
[C---:B------:R-:W-:Y:S02]  /*1cd0*/  IMAD R5, R0.reuse, R10, R37 ;  /* 0x0000000a00057224 */ /* 0x040fe400078e0225 */
[----:B------:R-:W-:Y:S02]  /*1ce0*/  IMAD.MOV R10, RZ, RZ, -R8 ;  /* 0x000000ffff0a7224 */ /* 0x000fe400078e0a08 */
[----:B------:R-:W-:Y:S01]  /*1cf0*/  @!P3 IMAD.IADD R7, R7, 0x1, -R0 ;  /* 0x000000010707b824 */ /* 0x000fe200078e0a00 */
[C---:B------:R-:W-:Y:S01]  /*1d00*/  ISETP.GT.U32.AND P3, PT, R0.reuse, R5, PT ;  /* 0x000000050000720c */ /* 0x040fe20003f64070 */
[----:B------:R-:W-:Y:S02]  /*1d10*/  IMAD R41, R0, R10, R41 ;  /* 0x0000000a00297224 */ /* 0x000fe400078e0229 */
[----:B------:R-:W-:-:S02]  /*1d20*/  IMAD.MOV.U32 R37, RZ, RZ, R7 ;  /* 0x000000ffff257224 */ /* 0x000fc400078e0007 */
[----:B------:R-:W-:Y:S02]  /*1d30*/  @!P4 IMAD.IADD R23, R23, 0x1, -R0 ;  /* 0x000000011717c824 */ /* 0x000fe400078e0a00 */
[----:B------:R-:W-:Y:S01]  /*1d40*/  @!P5 IMAD.MOV R37, RZ, RZ, -R37 ;  /* 0x000000ffff25d224 */ /* 0x000fe200078e0a25 */
[----:B------:R-:W-:Y:S01]  /*1d50*/  ISETP.GT.U32.AND P5, PT, R0, R41, PT ;  /* 0x000000290000720c */ /* 0x000fe20003fa4070 */
[----:B------:R-:W-:Y:S01]  /*1d60*/  IMAD.HI.U32 R8, R4, R39, RZ ;  /* 0x0000002704087227 */ /* 0x000fe200078e00ff */
[----:B------:R-:W-:-:S03]  /*1d70*/  ISETP.GT.U32.AND P4, PT, R0, R23, PT ;  /* 0x000000170000720c */ /* 0x000fc60003f84070 */
[----:B------:R-:W-:Y:S02]  /*1d80*/  IMAD.MOV R8, RZ, RZ, -R8 ;  /* 0x000000ffff087224 */ /* 0x000fe400078e0a08 */
[----:B------:R-:W-:Y:S01]  /*1d90*/  @!P2 IMAD.MOV R35, RZ, RZ, -R35 ;  /* 0x000000ffff23a224 */ /* 0x000fe200078e0a23 */
[----:B------:R-:W-:Y:S01]  /*1da0*/  ISETP.GE.AND P2, PT, R14, RZ, PT ;  /* 0x000000ff0e00720c */ /* 0x000fe20003f46270 */
[----:B------:R-:W-:Y:S01]  /*1db0*/  IMAD R7, R0, R8, R39 ;  /* 0x0000000800077224 */ /* 0x000fe200078e0227 */
[----:B------:R-:W-:Y:S01]  /*1dc0*/  LOP3.LUT R14, R16, 0x28, RZ, 0xfc, !PT ;  /* 0x00000028100e7812 */ /* 0x000fe200078efcff */
[--C-:B------:R-:W-:Y:S02]  /*1dd0*/  @!P3 IMAD.IADD R5, R5, 0x1, -R0.reuse ;  /* 0x000000010505b824 */ /* 0x100fe400078e0a00 */
[--C-:B------:R-:W-:Y:S01]  /*1de0*/  @!P5 IMAD.IADD R41, R41, 0x1, -R0.reuse ;  /* 0x000000012929d824 */ /* 0x100fe200078e0a00 */
[----:B------:R-:W-:Y:S01]  /*1df0*/  IABS R51, R14 ;  /* 0x0000000e00337213 */ /* 0x000fe20000000000 */
[----:B------:R-:W-:Y:S01]  /*1e00*/  @!P4 IMAD.IADD R23, R23, 0x1, -R0 ;  /* 0x000000011717c824 */ /* 0x000fe200078e0a00 */
[----:B------:R-:W-:Y:S01]  /*1e10*/  ISETP.GT.U32.AND P4, PT, R0, R7, PT ;  /* 0x000000070000720c */ /* 0x000fe20003f84070 */
[----:B------:R-:W-:Y:S01]  /*1e20*/  IMAD.HI.U32 R8, R4, R43, RZ ;  /* 0x0000002b04087227 */ /* 0x000fe200078e00ff */
[----:B------:R-:W-:-:S02]  /*1e30*/  ISETP.GT.U32.AND P5, PT, R0, R41, PT ;  /* 0x000000290000720c */ /* 0x000fc40003fa4070 */
[----:B------:R-:W-:Y:S01]  /*1e40*/  ISETP.GT.U32.AND P3, PT, R0, R5, PT ;  /* 0x000000050000720c */ /* 0x000fe20003f64070 */
[----:B------:R-:W-:-:S04]  /*1e50*/  IMAD.HI.U32 R10, R4, R51, RZ ;  /* 0x00000033040a7227 */ /* 0x000fc800078e00ff */
[----:B------:R-:W-:Y:S02]  /*1e60*/  IMAD.MOV R10, RZ, RZ, -R10 ;  /* 0x000000ffff0a7224 */ /* 0x000fe400078e0a0a */
[----:B------:R-:W-:Y:S02]  /*1e70*/  IMAD.MOV R8, RZ, RZ, -R8 ;  /* 0x000000ffff087224 */ /* 0x000fe400078e0a08 */
[--C-:B------:R-:W-:Y:S02]  /*1e80*/  @!P4 IMAD.IADD R7, R7, 0x1, -R0.reuse ;  /* 0x000000010707c824 */ /* 0x100fe400078e0a00 */
[----:B------:R-:W-:Y:S02]  /*1e90*/  @!P5 IMAD.IADD R41, R41, 0x1, -R0 ;  /* 0x000000012929d824 */ /* 0x000fe400078e0a00 */
[C---:B------:R-:W-:Y:S01]  /*1ea0*/  IMAD R51, R0.reuse, R10, R51 ;  /* 0x0000000a00337224 */ /* 0x040fe200078e0233 */
[----:B------:R-:W-:Y:S01]  /*1eb0*/  ISETP.GT.U32.AND P4, PT, R0, R7, PT ;  /* 0x000000070000720c */ /* 0x000fe20003f84070 */
[----:B------:R-:W-:Y:S01]  /*1ec0*/  IMAD.MOV.U32 R45, RZ, RZ, R41 ;  /* 0x000000ffff2d7224 */ /* 0x000fe200078e0029 */
[----:B------:R-:W-:Y:S01]  /*1ed0*/  LEA.HI R10, R30, R230, RZ, 0x1b ;  /* 0x000000e61e0a7211 */ /* 0x000fe200078fd8ff */
[----:B------:R-:W-:-:S02]  /*1ee0*/  IMAD.MOV.U32 R39, RZ, RZ, R23 ;  /* 0x000000ffff277224 */ /* 0x000fc400078e0017 */
[----:B------:R-:W-:Y:S01]  /*1ef0*/  @!P1 IMAD.MOV R45, RZ, RZ, -R45 ;  /* 0x000000ffff2d9224 */ /* 0x000fe200078e0a2d */
[C---:B------:R-:W-:Y:S01]  /*1f00*/  ISETP.GT.U32.AND P1, PT, R0.reuse, R51, PT ;  /* 0x000000330000720c */ /* 0x040fe20003f24070 */
[----:B------:R-:W-:Y:S02]  /*1f10*/  IMAD R23, R0, R8, R43 ;  /* 0x0000000800177224 */ /* 0x000fe400078e022b */
[----:B------:R-:W-:Y:S01]  /*1f20*/  @!P3 IMAD.IADD R5, R5, 0x1, -R0 ;  /* 0x000000010505b824 */ /* 0x000fe200078e0a00 */
[----:B------:R-:W-:Y:S01]  /*1f30*/  ISETP.GE.AND P3, PT, R14, RZ, PT ;  /* 0x000000ff0e00720c */ /* 0x000fe20003f66270 */
[----:B------:R-:W-:Y:S01]  /*1f40*/  IMAD.HI.U32 R8, R4, R53, RZ ;  /* 0x0000003504087227 */ /* 0x000fe200078e00ff */
[----:B------:R-:W-:Y:S02]  /*1f50*/  ISETP.GT.U32.AND P5, PT, R0, R23, PT ;  /* 0x000000170000720c */ /* 0x000fe40003fa4070 */
[C---:B------:R-:W-:Y:S01]  /*1f60*/  LOP3.LUT R14, R16.reuse, 0x14, RZ, 0xfc, !PT ;  /* 0x00000014100e7812 */ /* 0x040fe200078efcff */
[----:B------:R-:W-:Y:S01]  /*1f70*/  IMAD.MOV.U32 R43, RZ, RZ, R5 ;  /* 0x000000ffff2b7224 */ /* 0x000fe200078e0005 */
[----:B------:R-:W-:Y:S01]  /*1f80*/  LOP3.LUT R5, R16, 0x20, RZ, 0xfc, !PT ;  /* 0x0000002010057812 */ /* 0x000fe200078efcff */
[----:B------:R-:W-:Y:S01]  /*1f90*/  @!P6 IMAD.MOV R39, RZ, RZ, -R39 ;  /* 0x000000ffff27e224 */ /* 0x000fe200078e0a27 */
[----:B------:R-:W-:Y:S01]  /*1fa0*/  ISETP.GE.AND P6, PT, R12, RZ, PT ;  /* 0x000000ff0c00720c */ /* 0x000fe20003fc6270 */
[----:B------:R-:W-:Y:S01]  /*1fb0*/  IMAD.MOV R8, RZ, RZ, -R8 ;  /* 0x000000ffff087224 */ /* 0x000fe200078e0a08 */
[----:B------:R-:W-:Y:S01]  /*1fc0*/  LOP3.LUT R12, R16, 0x18, RZ, 0xfc, !PT ;  /* 0x00000018100c7812 */ /* 0x000fe200078efcff */
[--C-:B------:R-:W-:Y:S01]  /*1fd0*/  @!P4 IMAD.IADD R7, R7, 0x1, -R0.reuse ;  /* 0x000000010707c824 */ /* 0x100fe200078e0a00 */
[----:B------:R-:W-:Y:S01]  /*1fe0*/  IABS R55, R5 ;  /* 0x0000000500377213 */ /* 0x000fe20000000000 */
[----:B------:R-:W-:Y:S01]  /*1ff0*/  @!P1 IMAD.IADD R51, R51, 0x1, -R0 ;  /* 0x0000000133339824 */ /* 0x000fe200078e0a00 */
[----:B------:R-:W-:Y:S01]  /*2000*/  ISETP.GE.AND P4, PT, R5, RZ, PT ;  /* 0x000000ff0500720c */ /* 0x000fe20003f86270 */
[C---:B------:R-:W-:Y:S01]  /*2010*/  IMAD R53, R0.reuse, R8, R53 ;  /* 0x0000000800357224 */ /* 0x040fe200078e0235 */
[----:B------:R-:W-:Y:S01]  /*2020*/  IABS R59, R12 ;  /* 0x0000000c003b7213 */ /* 0x000fe20000000000 */
[----:B------:R-:W-:Y:S01]  /*2030*/  IMAD.MOV.U32 R47, RZ, RZ, R7 ;  /* 0x000000ffff2f7224 */ /* 0x000fe200078e0007 */
[----:B------:R-:W-:Y:S01]  /*2040*/  ISETP.GT.U32.AND P1, PT, R0, R51, PT ;  /* 0x000000330000720c */ /* 0x000fe20003f24070 */
[----:B------:R-:W-:Y:S01]  /*2050*/  IMAD.HI.U32 R5, R4, R55, RZ ;  /* 0x0000003704057227 */ /* 0x000fe200078e00ff */
[----:B------:R-:W-:-:S03]  /*2060*/  IABS R61, R14 ;  /* 0x0000000e003d7213 */ /* 0x000fc60000000000 */
[----:B------:R-:W-:Y:S01]  /*2070*/  @!P2 IMAD.MOV R47, RZ, RZ, -R47 ;  /* 0x000000ffff2fa224 */ /* 0x000fe200078e0a2f */
[----:B------:R-:W-:Y:S01]  /*2080*/  ISETP.GT.U32.AND P2, PT, R0, R53, PT ;  /* 0x000000350000720c */ /* 0x000fe20003f44070 */
[----:B------:R-:W-:Y:S02]  /*2090*/  @!P5 IMAD.IADD R23, R23, 0x1, -R0 ;  /* 0x000000011717d824 */ /* 0x000fe400078e0a00 */
[----:B------:R-:W-:-:S03]  /*20a0*/  IMAD.HI.U32 R8, R4, R59, RZ ;  /* 0x0000003b04087227 */ /* 0x000fc600078e00ff */
[C---:B------:R-:W-:Y:S01]  /*20b0*/  ISETP.GT.U32.AND P5, PT, R0.reuse, R23, PT ;  /* 0x000000170000720c */ /* 0x040fe20003fa4070 */
[----:B------:R-:W-:Y:S02]  /*20c0*/  IMAD.MOV R5, RZ, RZ, -R5 ;  /* 0x000000ffff057224 */ /* 0x000fe400078e0a05 */
[----:B------:R-:W-:Y:S02]  /*20d0*/  IMAD.MOV R8, RZ, RZ, -R8 ;  /* 0x000000ffff087224 */ /* 0x000fe400078e0a08 */
[C---:B------:R-:W-:Y:S02]  /*20e0*/  IMAD R55, R0.reuse, R5, R55 ;  /* 0x0000000500377224 */ /* 0x040fe400078e0237 */
[C---:B------:R-:W-:Y:S02]  /*20f0*/  IMAD R59, R0.reuse, R8, R59 ;  /* 0x00000008003b7224 */ /* 0x040fe400078e023b */
[----:B------:R-:W-:Y:S01]  /*2100*/  @!P1 IMAD.IADD R51, R51, 0x1, -R0 ;  /* 0x0000000133339824 */ /* 0x000fe200078e0a00 */
[----:B------:R-:W-:Y:S01]  /*2110*/  ISETP.GT.U32.AND P1, PT, R0, R55, PT ;  /* 0x000000370000720c */ /* 0x000fe20003f24070 */
[----:B------:R-:W-:-:S04]  /*2120*/  IMAD.HI.U32 R7, R4, R61, RZ ;  /* 0x0000003d04077227 */ /* 0x000fc800078e00ff */
[--C-:B------:R-:W-:Y:S01]  /*2130*/  @!P2 IMAD.IADD R53, R53, 0x1, -R0.reuse ;  /* 0x000000013535a824 */ /* 0x100fe200078e0a00 */
[----:B------:R-:W-:Y:S01]  /*2140*/  ISETP.GT.U32.AND P2, PT, R0, R59, PT ;  /* 0x0000003b0000720c */ /* 0x000fe20003f44070 */
[----:B------:R-:W-:Y:S02]  /*2150*/  IMAD.MOV R7, RZ, RZ, -R7 ;  /* 0x000000ffff077224 */ /* 0x000fe400078e0a07 */
[--C-:B------:R-:W-:Y:S01]  /*2160*/  @!P5 IMAD.IADD R23, R23, 0x1, -R0.reuse ;  /* 0x000000011717d824 */ /* 0x100fe200078e0a00 */
[----:B------:R-:W-:Y:S01]  /*2170*/  ISETP.GE.AND P5, PT, R12, RZ, PT ;  /* 0x000000ff0c00720c */ /* 0x000fe20003fa6270 */
[----:B------:R-:W-:Y:S01]  /*2180*/  IMAD R61, R0, R7, R61 ;  /* 0x00000007003d7224 */ /* 0x000fe200078e023d */
[----:B------:R-:W-:Y:S01]  /*2190*/  LOP3.LUT R12, R16, 0x10, RZ, 0xfc, !PT ;  /* 0x00000010100c7812 */ /* 0x000fe200078efcff */
[----:B------:R-:W-:Y:S01]  /*21a0*/  @!P1 IMAD.IADD R55, R55, 0x1, -R0 ;  /* 0x0000000137379824 */ /* 0x000fe200078e0a00 */
[----:B------:R-:W-:Y:S01]  /*21b0*/  ISETP.GT.U32.AND P1, PT, R0, R53, PT ;  /* 0x000000350000720c */ /* 0x000fe20003f24070 */
[----:B------:R-:W-:Y:S01]  /*21c0*/  @!P3 IMAD.MOV R51, RZ, RZ, -R51 ;  /* 0x000000ffff33b224 */ /* 0x000fe200078e0a33 */
[----:B------:R-:W-:Y:S01]  /*21d0*/  IABS R63, R12 ;  /* 0x0000000c003f7213 */ /* 0x000fe20000000000 */
[----:B------:R-:W-:Y:S01]  /*21e0*/  IMAD.HI.U32 R7, R4, R65, RZ ;  /* 0x0000004104077227 */ /* 0x000fe200078e00ff */
[----:B------:R-:W-:-:S03]  /*21f0*/  ISETP.GT.U32.AND P3, PT, R0, R61, PT ;  /* 0x0000003d0000720c */ /* 0x000fc60003f64070 */
[----:B------:R-:W-:Y:S01]  /*2200*/  @!P2 IMAD.IADD R59, R59, 0x1, -R0 ;  /* 0x000000013b3ba824 */ /* 0x000fe200078e0a00 */
[----:B------:R-:W-:Y:S01]  /*2210*/  ISETP.GT.U32.AND P2, PT, R0, R55, PT ;  /* 0x000000370000720c */ /* 0x000fe20003f44070 */
[----:B------:R-:W-:-:S04]  /*2220*/  IMAD.HI.U32 R5, R4, R63, RZ ;  /* 0x0000003f04057227 */ /* 0x000fc800078e00ff */
[----:B------:R-:W-:Y:S02]  /*2230*/  IMAD.MOV R5, RZ, RZ, -R5 ;  /* 0x000000ffff057224 */ /* 0x000fe400078e0a05 */
[----:B------:R-:W-:Y:S01]  /*2240*/  @!P0 IMAD.MOV R43, RZ, RZ, -R43 ;  /* 0x000000ffff2b8224 */ /* 0x000fe200078e0a2b */
[----:B------:R-:W-:Y:S01]  /*2250*/  ISETP.GE.AND P0, PT, R18, RZ, PT ;  /* 0x000000ff1200720c */ /* 0x000fe20003f06270 */
[C---:B------:R-:W-:Y:S02]  /*2260*/  IMAD R63, R0.reuse, R5, R63 ;  /* 0x00000005003f7224 */ /* 0x040fe400078e023f */
[--C-:B------:R-:W-:Y:S02]  /*2270*/  @!P3 IMAD.IADD R61, R61, 0x1, -R0.reuse ;  /* 0x000000013d3db824 */ /* 0x100fe400078e0a00 */
[----:B------:R-:W-:Y:S01]  /*2280*/  @!P2 IMAD.IADD R55, R55, 0x1, -R0 ;  /* 0x000000013737a824 */ /* 0x000fe200078e0a00 */
[----:B------:R-:W-:Y:S01]  /*2290*/  ISETP.GT.U32.AND P2, PT, R0, R63, PT ;  /* 0x0000003f0000720c */ /* 0x000fe20003f44070 */
[----:B------:R-:W-:Y:S01]  /*22a0*/  VIADD R18, R10, 0x7c ;  /* 0x0000007c0a127836 */ /* 0x000fe20000000000 */
[----:B------:R-:W-:Y:S01]  /*22b0*/  ISETP.GT.U32.AND P3, PT, R0, R61, PT ;  /* 0x0000003d0000720c */ /* 0x000fe20003f64070 */
[----:B------:R-:W-:-:S02]  /*22c0*/  IMAD.MOV R7, RZ, RZ, -R7 ;  /* 0x000000ffff077224 */ /* 0x000fc400078e0a07 */
[----:B------:R-:W-:Y:S01]  /*22d0*/  IMAD.HI.U32 R8, R4, R67, RZ ;  /* 0x0000004304087227 */ /* 0x000fe200078e00ff */
[----:B------:R-:W-:-:S03]  /*22e0*/  IABS R41, R18 ;  /* 0x0000001200297213 */ /* 0x000fc60000000000 */
[----:B------:R-:W-:Y:S02]  /*22f0*/  IMAD R65, R0, R7, R65 ;  /* 0x0000000700417224 */ /* 0x000fe400078e0241 */
[----:B------:R-:W-:-:S04]  /*2300*/  IMAD.HI.U32 R5, R4, R41, RZ ;  /* 0x0000002904057227 */ /* 0x000fc800078e00ff */
[--C-:B------:R-:W-:Y:S02]  /*2310*/  @!P2 IMAD.IADD R63, R63, 0x1, -R0.reuse ;  /* 0x000000013f3fa824 */ /* 0x100fe400078e0a00 */
[----:B------:R-:W-:Y:S01]  /*2320*/  @!P3 IMAD.IADD R61, R61, 0x1, -R0 ;  /* 0x000000013d3db824 */ /* 0x000fe200078e0a00 */
[C---:B------:R-:W-:Y:S01]  /*2330*/  ISETP.GT.U32.AND P3, PT, R0.reuse, R65, PT ;  /* 0x000000410000720c */ /* 0x040fe20003f64070 */
[----:B------:R-:W-:Y:S01]  /*2340*/  IMAD.MOV R5, RZ, RZ, -R5 ;  /* 0x000000ffff057224 */ /* 0x000fe200078e0a05 */
[C---:B------:R-:W-:Y:S01]  /*2350*/  ISETP.GT.U32.AND P2, PT, R0.reuse, R63, PT ;  /* 0x0000003f0000720c */ /* 0x040fe20003f44070 */
[----:B------:R-:W-:Y:S02]  /*2360*/  IMAD.MOV R8, RZ, RZ, -R8 ;  /* 0x000000ffff087224 */ /* 0x000fe400078e0a08 */
[----:B------:R-:W-:Y:S02]  /*2370*/  IMAD R7, R0, R5, R41 ;  /* 0x0000000500077224 */ /* 0x000fe400078e0229 */
[----:B------:R-:W-:-:S02]  /*2380*/  IMAD.MOV.U32 R49, RZ, RZ, R23 ;  /* 0x000000ffff317224 */ /* 0x000fc400078e0017 */
[----:B------:R-:W-:Y:S02]  /*2390*/  IMAD R67, R0, R8, R67 ;  /* 0x0000000800437224 */ /* 0x000fe400078e0243 */
[----:B------:R-:W-:Y:S02]  /*23a0*/  VIADD R20, R10, 0x5c ;  /* 0x0000005c0a147836 */ /* 0x000fe40000000000 */
[--C-:B------:R-:W-:Y:S01]  /*23b0*/  @!P3 IMAD.IADD R65, R65, 0x1, -R0.reuse ;  /* 0x000000014141b824 */ /* 0x100fe200078e0a00 */
[C---:B------:R-:W-:Y:S01]  /*23c0*/  ISETP.GT.U32.AND P3, PT, R0.reuse, R7, PT ;  /* 0x000000070000720c */ /* 0x040fe20003f64070 */
[----:B------:R-:W-:Y:S01]  /*23d0*/  @!P6 IMAD.MOV R49, RZ, RZ, -R49 ;  /* 0x000000ffff31e224 */ /* 0x000fe200078e0a31 */
[----:B------:R-:W-:Y:S01]  /*23e0*/  ISETP.GT.U32.AND P6, PT, R0, R59, PT ;  /* 0x0000003b0000720c */ /* 0x000fe20003fc4070 */
[----:B------:R-:W-:Y:S01]  /*23f0*/  @!P2 IMAD.IADD R63, R63, 0x1, -R0 ;  /* 0x000000013f3fa824 */ /* 0x000fe200078e0a00 */
[----:B------:R-:W-:Y:S01]  /*2400*/  IABS R23, R20 ;  /* 0x0000001400177213 */ /* 0x000fe20000000000 */
[----:B------:R-:W-:Y:S01]  /*2410*/  VIADD R22, R10, 0x3c ;  /* 0x0000003c0a167836 */ /* 0x000fe20000000000 */
[----:B------:R-:W-:Y:S01]  /*2420*/  ISETP.GT.U32.AND P2, PT, R0, R67, PT ;  /* 0x000000430000720c */ /* 0x000fe20003f44070 */
[----:B------:R-:W-:-:S02]  /*2430*/  VIADD R10, R10, 0x1c ;  /* 0x0000001c0a0a7836 */ /* 0x000fc40000000000 */
[----:B------:R-:W-:Y:S01]  /*2440*/  IMAD.HI.U32 R5, R4, R23, RZ ;  /* 0x0000001704057227 */ /* 0x000fe200078e00ff */
[----:B------:R-:W-:Y:S02]  /*2450*/  IABS R41, R22 ;  /* 0x0000001600297213 */ /* 0x000fe40000000000 */
[----:B------:R-:W-:Y:S01]  /*2460*/  IABS R57, R10 ;  /* 0x0000000a00397213 */ /* 0x000fe20000000000 */
[--C-:B------:R-:W-:Y:S01]  /*2470*/  @!P1 IMAD.IADD R53, R53, 0x1, -R0.reuse ;  /* 0x0000000135359824 */ /* 0x100fe200078e0a00 */
[----:B------:R-:W-:Y:S01]  /*2480*/  ISETP.GE.AND P1, PT, R14, RZ, PT ;  /* 0x000000ff0e00720c */ /* 0x000fe20003f26270 */
[----:B------:R-:W-:Y:S02]  /*2490*/  IMAD.MOV R5, RZ, RZ, -R5 ;  /* 0x000000ffff057224 */ /* 0x000fe400078e0a05 */
[--C-:B------:R-:W-:Y:S02]  /*24a0*/  @!P3 IMAD.IADD R7, R7, 0x1, -R0.reuse ;  /* 0x000000010707b824 */ /* 0x100fe400078e0a00 */
[----:B------:R-:W-:Y:S01]  /*24b0*/  @!P6 IMAD.IADD R59, R59, 0x1, -R0 ;  /* 0x000000013b3be824 */ /* 0x000fe200078e0a00 */
[----:B------:R-:W-:Y:S01]  /*24c0*/  ISETP.GE.AND P6, PT, R12, RZ, PT ;  /* 0x000000ff0c00720c */ /* 0x000fe20003fc6270 */
[----:B------:R-:W-:Y:S01]  /*24d0*/  @!P0 IMAD.MOV R53, RZ, RZ, -R53 ;  /* 0x000000ffff358224 */ /* 0x000fe200078e0a35 */
[C---:B------:R-:W-:Y:S01]  /*24e0*/  ISETP.GT.U32.AND P0, PT, R0.reuse, R65, PT ;  /* 0x000000410000720c */ /* 0x040fe20003f04070 */
[----:B------:R-:W-:-:S02]  /*24f0*/  IMAD R23, R0, R5, R23 ;  /* 0x0000000500177224 */ /* 0x000fc400078e0217 */
[----:B------:R-:W-:Y:S02]  /*2500*/  @!P2 IMAD.IADD R67, R67, 0x1, -R0 ;  /* 0x000000014343a824 */ /* 0x000fe400078e0a00 */
[----:B------:R-:W-:Y:S01]  /*2510*/  @!P4 IMAD.MOV R55, RZ, RZ, -R55 ;  /* 0x000000ffff37c224 */ /* 0x000fe200078e0a37 */
[----:B------:R-:W-:Y:S01]  /*2520*/  ISETP.GT.U32.AND P4, PT, R0, R7, PT ;  /* 0x000000070000720c */ /* 0x000fe20003f84070 */
[----:B------:R-:W-:Y:S01]  /*2530*/  IMAD.HI.U32 R8, R4, R41, RZ ;  /* 0x0000002904087227 */ /* 0x000fe200078e00ff */
[C---:B------:R-:W-:Y:S02]  /*2540*/  ISETP.GT.U32.AND P2, PT, R0.reuse, R23, PT ;  /* 0x000000170000720c */ /* 0x040fe40003f44070 */
[----:B------:R-:W-:Y:S01]  /*2550*/  ISETP.GT.U32.AND P3, PT, R0, R67, PT ;  /* 0x000000430000720c */ /* 0x000fe20003f64070 */
[----:B------:R-:W-:-:S04]  /*2560*/  IMAD.HI.U32 R12, R4, R57, RZ ;  /* 0x00000039040c7227 */ /* 0x000fc800078e00ff */
[----:B------:R-:W-:-:S04]  /*2570*/  IMAD.HI.U32 R14, R4, R71, RZ ;  /* 0x00000047040e7227 */ /* 0x000fc800078e00ff */
[----:B------:R-:W-:-:S04]  /*2580*/  IMAD.HI.U32 R4, R4, R69, RZ ;  /* 0x0000004504047227 */ /* 0x000fc800078e00ff */
[----:B------:R-:W-:Y:S02]  /*2590*/  IMAD.MOV R8, RZ, RZ, -R8 ;  /* 0x000000ffff087224 */ /* 0x000fe400078e0a08 */
[----:B------:R-:W-:Y:S02]  /*25a0*/  IMAD.MOV R14, RZ, RZ, -R14 ;  /* 0x000000ffff0e7224 */ /* 0x000fe400078e0a0e */
[----:B------:R-:W-:Y:S02]  /*25b0*/  IMAD.MOV R12, RZ, RZ, -R12 ;  /* 0x000000ffff0c7224 */ /* 0x000fe400078e0a0c */
[----:B------:R-:W-:Y:S02]  /*25c0*/  IMAD.MOV R4, RZ, RZ, -R4 ;  /* 0x000000ffff047224 */ /* 0x000fe400078e0a04 */
[C---:B------:R-:W-:Y:S01]  /*25d0*/  IMAD R41, R0.reuse, R8, R41 ;  /* 0x0000000800297224 */ /* 0x040fe200078e0229 */
[----:B------:R-:W-:Y:S01]  /*25e0*/  SHF.R.S32.HI R8, RZ, 0x6, R30 ;  /* 0x00000006ff087819 */ /* 0x000fe2000001141e */
[----:B------:R-:W-:-:S02]  /*25f0*/  IMAD R71, R0, R14, R71 ;  /* 0x0000000e00477224 */ /* 0x000fc400078e0247 */
[----:B------:R-:W-:Y:S01]  /*2600*/  IMAD R57, R0, R12, R57 ;  /* 0x0000000c00397224 */ /* 0x000fe200078e0239 */
[----:B------:R-:W-:Y:S01]  /*2610*/  LOP3.LUT R12, R30, 0x40, RZ, 0xc0, !PT ;  /* 0x000000401e0c7812 */ /* 0x000fe200078ec0ff */
[----:B------:R-:W-:Y:S01]  /*2620*/  IMAD R69, R0, R4, R69 ;  /* 0x0000000400457224 */ /* 0x000fe200078e0245 */
[----:B------:R-:W-:Y:S01]  /*2630*/  SGXT R8, R8, 0x1 ;  /* 0x000000010808781a */ /* 0x000fe20000000200 */
[----:B------:R-:W-:Y:S01]  /*2640*/  @!P5 IMAD.MOV R59, RZ, RZ, -R59 ;  /* 0x000000ffff3bd224 */ /* 0x000fe200078e0a3b */
[C---:B------:R-:W-:Y:S01]  /*2650*/  ISETP.GT.U32.AND P5, PT, R0.reuse, R41, PT ;  /* 0x000000290000720c */ /* 0x040fe20003fa4070 */
[--C-:B------:R-:W-:Y:S01]  /*2660*/  @!P0 IMAD.IADD R65, R65, 0x1, -R0.reuse ;  /* 0x0000000141418824 */ /* 0x100fe200078e0a00 */
[C---:B------:R-:W-:Y:S01]  /*2670*/  ISETP.GT.U32.AND P0, PT, R0.reuse, R71, PT ;  /* 0x000000470000720c */ /* 0x040fe20003f04070 */
[----:B------:R-:W-:Y:S01]  /*2680*/  @!P1 IMAD.MOV R61, RZ, RZ, -R61 ;  /* 0x000000ffff3d9224 */ /* 0x000fe200078e0a3d */
[C---:B------:R-:W-:Y:S01]  /*2690*/  ISETP.GT.U32.AND P1, PT, R0.reuse, R57, PT ;  /* 0x000000390000720c */ /* 0x040fe20003f24070 */
[--C-:B------:R-:W-:Y:S01]  /*26a0*/  @!P4 IMAD.IADD R7, R7, 0x1, -R0.reuse ;  /* 0x000000010707c824 */ /* 0x100fe200078e0a00 */
[----:B------:R-:W-:Y:S01]  /*26b0*/  ISETP.GT.U32.AND P4, PT, R0, R69, PT ;  /* 0x000000450000720c */ /* 0x000fe20003f84070 */
[--C-:B------:R-:W-:Y:S01]  /*26c0*/  @!P3 IMAD.IADD R67, R67, 0x1, -R0.reuse ;  /* 0x000000014343b824 */ /* 0x100fe200078e0a00 */
[----:B------:R-:W-:Y:S01]  /*26d0*/  ISETP.GE.AND P3, PT, R24, RZ, PT ;  /* 0x000000ff1800720c */ /* 0x000fe20003f66270 */
[--C-:B------:R-:W-:Y:S01]  /*26e0*/  @!P2 IMAD.IADD R23, R23, 0x1, -R0.reuse ;  /* 0x000000011717a824 */ /* 0x100fe200078e0a00 */
[----:B------:R-:W-:Y:S01]  /*26f0*/  ISETP.GE.AND P2, PT, R26, RZ, PT ;  /* 0x000000ff1a00720c */ /* 0x000fe20003f46270 */
[----:B------:R-:W-:Y:S01]  /*2700*/  @!P6 IMAD.MOV R63, RZ, RZ, -R63 ;  /* 0x000000ffff3fe224 */ /* 0x000fe200078e0a3f */
[----:B------:R-:W-:Y:S01]  /*2710*/  ISETP.GE.AND P6, PT, R18, RZ, PT ;  /* 0x000000ff1200720c */ /* 0x000fe20003fc6270 */
[--C-:B------:R-:W-:Y:S01]  /*2720*/  @!P5 IMAD.IADD R41, R41, 0x1, -R0.reuse ;  /* 0x000000012929d824 */ /* 0x100fe200078e0a00 */
[----:B------:R-:W-:Y:S01]  /*2730*/  ISETP.GE.AND P5, PT, R20, RZ, PT ;  /* 0x000000ff1400720c */ /* 0x000fe20003fa6270 */
[----:B------:R-:W-:-:S02]  /*2740*/  @!P0 IMAD.IADD R71, R71, 0x1, -R0 ;  /* 0x0000000147478824 */ /* 0x000fc400078e0a00 */
[--C-:B------:R-:W-:Y:S01]  /*2750*/  @!P1 IMAD.IADD R57, R57, 0x1, -R0.reuse ;  /* 0x0000000139399824 */ /* 0x100fe200078e0a00 */
[C---:B------:R-:W-:Y:S01]  /*2760*/  ISETP.GT.U32.AND P1, PT, R0.reuse, R23, PT ;  /* 0x000000170000720c */ /* 0x040fe20003f24070 */
[----:B------:R-:W-:Y:S01]  /*2770*/  @!P4 IMAD.IADD R69, R69, 0x1, -R0 ;  /* 0x000000014545c824 */ /* 0x000fe200078e0a00 */
[C---:B------:R-:W-:Y:S01]  /*2780*/  ISETP.GT.U32.AND P0, PT, R0.reuse, R41, PT ;  /* 0x000000290000720c */ /* 0x040fe20003f04070 */
[----:B------:R-:W-:Y:S01]  /*2790*/  @!P3 IMAD.MOV R65, RZ, RZ, -R65 ;  /* 0x000000ffff41b224 */ /* 0x000fe200078e0a41 */
[C---:B------:R-:W-:Y:S01]  /*27a0*/  ISETP.GT.U32.AND P4, PT, R0.reuse, R71, PT ;  /* 0x000000470000720c */ /* 0x040fe20003f84070 */
[----:B------:R-:W-:Y:S01]  /*27b0*/  @!P2 IMAD.MOV R67, RZ, RZ, -R67 ;  /* 0x000000ffff43a224 */ /* 0x000fe200078e0a43 */
[C---:B------:R-:W-:Y:S01]  /*27c0*/  ISETP.GT.U32.AND P3, PT, R0.reuse, R57, PT ;  /* 0x000000390000720c */ /* 0x040fe20003f64070 */
[----:B------:R-:W-:Y:S01]  /*27d0*/  @!P6 IMAD.MOV R7, RZ, RZ, -R7 ;  /* 0x000000ffff07e224 */ /* 0x000fe200078e0a07 */
[----:B------:R-:W-:Y:S01]  /*27e0*/  ISETP.GT.U32.AND P2, PT, R0, R69, PT ;  /* 0x000000450000720c */ /* 0x000fe20003f44070 */
[----:B------:R-:W-:-:S02]  /*27f0*/  IMAD.SHL.U32 R4, R30, 0x2, RZ ;  /* 0x000000021e047824 */ /* 0x000fc400078e00ff */
[----:B------:R-:W-:Y:S02]  /*2800*/  IMAD R6, R6, UR7, RZ ;  /* 0x0000000706067c24 */ /* 0x000fe4000f8e02ff */
[--C-:B------:R-:W-:Y:S01]  /*2810*/  @!P1 IMAD.IADD R23, R23, 0x1, -R0.reuse ;  /* 0x0000000117179824 */ /* 0x100fe200078e0a00 */
[----:B------:R-:W-:Y:S01]  /*2820*/  ISETP.GE.AND P1, PT, R22, RZ, PT ;  /* 0x000000ff1600720c */ /* 0x000fe20003f26270 */
[--C-:B------:R-:W-:Y:S01]  /*2830*/  @!P0 IMAD.IADD R41, R41, 0x1, -R0.reuse ;  /* 0x0000000129298824 */ /* 0x100fe200078e0a00 */
[----:B------:R-:W-:Y:S01]  /*2840*/  ISETP.GE.AND P0, PT, R10, RZ, PT ;  /* 0x000000ff0a00720c */ /* 0x000fe20003f06270 */
[--C-:B------:R-:W-:Y:S01]  /*2850*/  @!P4 IMAD.IADD R71, R71, 0x1, -R0.reuse ;  /* 0x000000014747c824 */ /* 0x100fe200078e0a00 */
[----:B------:R-:W-:Y:S01]  /*2860*/  ISETP.GE.AND P4, PT, R28, RZ, PT ;  /* 0x000000ff1c00720c */ /* 0x000fe20003f86270 */
[--C-:B------:R-:W-:Y:S01]  /*2870*/  @!P3 IMAD.IADD R57, R57, 0x1, -R0.reuse ;  /* 0x000000013939b824 */ /* 0x100fe200078e0a00 */
[----:B------:R-:W-:Y:S01]  /*2880*/  ISETP.GE.AND P3, PT, R16, RZ, PT ;  /* 0x000000ff1000720c */ /* 0x000fe20003f66270 */
[----:B------:R-:W-:Y:S01]  /*2890*/  @!P2 IMAD.IADD R69, R69, 0x1, -R0 ;  /* 0x000000014545a824 */ /* 0x000fe200078e0a00 */
[----:B------:R-:W-:Y:S01]  /*28a0*/  ISETP.NE.AND P2, PT, R25, RZ, PT ;  /* 0x000000ff1900720c */ /* 0x000fe20003f45270 */
[----:B------:R-:W-:Y:S01]  /*28b0*/  @!P5 IMAD.MOV R23, RZ, RZ, -R23 ;  /* 0x000000ffff17d224 */ /* 0x000fe200078e0a17 */
[----:B------:R-:W-:Y:S01]  /*28c0*/  LOP3.LUT R0, RZ, R25, RZ, 0x33, !PT ;  /* 0x00000019ff007212 */ /* 0x000fe200078e33ff */
[----:B------:R-:W-:Y:S01]  /*28d0*/  IMAD R3, R3, UR7, RZ ;  /* 0x0000000703037c24 */ /* 0x000fe2000f8e02ff */
[----:B------:R-:W-:Y:S01]  /*28e0*/  LOP3.LUT R5, R4, 0x7e, RZ, 0xc0, !PT ;  /* 0x0000007e04057812 */ /* 0x000fe200078ec0ff */
[----:B------:R-:W-:Y:S01]  /*28f0*/  @!P1 IMAD.MOV R41, RZ, RZ, -R41 ;  /* 0x000000ffff299224 */ /* 0x000fe200078e0a29 */
[C---:B------:R-:W-:Y:S01]  /*2900*/  SEL R7, R0.reuse, R7, !P2 ;  /* 0x0000000700077207 */ /* 0x040fe20005000000 */
[----:B------:R-:W-:Y:S01]  /*2910*/  @!P0 IMAD.MOV R57, RZ, RZ, -R57 ;  /* 0x000000ffff398224 */ /* 0x000fe200078e0a39 */
[----:B------:R-:W-:Y:S01]  /*2920*/  SEL R9, R0, R9, !P2 ;  /* 0x0000000900097207 */ /* 0x000fe20005000000 */
[----:B------:R-:W-:Y:S01]  /*2930*/  IMAD R4, R12, 0x40, R5 ;  /* 0x000000400c047824 */ /* 0x000fe200078e0205 */
[C---:B------:R-:W-:Y:S01]  /*2940*/  SEL R11, R0.reuse, R11, !P2 ;  /* 0x0000000b000b7207 */ /* 0x040fe20005000000 */
[----:B------:R-:W-:Y:S01]  /*2950*/  IMAD R7, R7, UR4, RZ ;  /* 0x0000000407077c24 */ /* 0x000fe2000f8e02ff */
[C---:B------:R-:W-:Y:S01]  /*2960*/  SEL R13, R0.reuse, R13, !P2 ;  /* 0x0000000d000d7207 */ /* 0x040fe20005000000 */
[----:B------:R-:W-:Y:S01]  /*2970*/  @!P4 IMAD.MOV R69, RZ, RZ, -R69 ;  /* 0x000000ffff45c224 */ /* 0x000fe200078e0a45 */
[----:B------:R-:W-:Y:S01]  /*2980*/  LOP3.LUT R5, R5, 0x90, R8, 0x78, !PT ;  /* 0x0000009005057812 */ /* 0x000fe200078e7808 */
[----:B------:R-:W-:Y:S01]  /*2990*/  @!P3 IMAD.MOV R71, RZ, RZ, -R71 ;  /* 0x000000ffff47b224 */ /* 0x000fe200078e0a47 */
[C---:B------:R-:W-:Y:S01]  /*29a0*/  SEL R15, R0.reuse, R15, !P2 ;  /* 0x0000000f000f7207 */ /* 0x040fe20005000000 */
[----:B------:R-:W-:Y:S01]  /*29b0*/  IMAD R9, R9, UR4, RZ ;  /* 0x0000000409097c24 */ /* 0x000fe2000f8e02ff */
[----:B------:R-:W-:Y:S01]  /*29c0*/  LEA R8, P4, R7, UR8, 0x1 ;  /* 0x0000000807087c11 */ /* 0x000fe2000f8808ff */
[----:B------:R-:W-:Y:S01]  /*29d0*/  IMAD R11, R11, UR4, RZ ;  /* 0x000000040b0b7c24 */ /* 0x000fe2000f8e02ff */
[C---:B------:R-:W-:Y:S01]  /*29e0*/  SEL R17, R0.reuse, R17, !P2 ;  /* 0x0000001100117207 */ /* 0x040fe20005000000 */
[----:B------:R-:W-:Y:S01]  /*29f0*/  IMAD R13, R13, UR4, RZ ;  /* 0x000000040d0d7c24 */ /* 0x000fe2000f8e02ff */
[C---:B------:R-:W-:Y:S01]  /*2a00*/  SEL R19, R0.reuse, R19, !P2 ;  /* 0x0000001300137207 */ /* 0x040fe20005000000 */
[----:B------:R-:W-:Y:S01]  /*2a10*/  IMAD R15, R15, UR4, RZ ;  /* 0x000000040f0f7c24 */ /* 0x000fe2000f8e02ff */
[C---:B------:R-:W-:Y:S01]  /*2a20*/  SEL R21, R0.reuse, R21, !P2 ;  /* 0x0000001500157207 */ /* 0x040fe20005000000 */
[----:B------:R0:W-:Y:S01]  /*2a30*/  STL [R1+0x404], R8 ;  /* 0x0004040801007387 */ /* 0x0001e20000100800 */
[C---:B------:R-:W-:Y:S01]  /*2a40*/  SEL R23, R0.reuse, R23, !P2 ;  /* 0x0000001700177207 */ /* 0x040fe20005000000 */
[----:B------:R-:W-:Y:S01]  /*2a50*/  IMAD R17, R17, UR4, RZ ;  /* 0x0000000411117c24 */ /* 0x000fe2000f8e02ff */
        /* <DEDUP_REMOVED lines=44> */
[----:B------:R-:W-:Y:S01]  /*2d20*/  SEL R0, R0, R71, !P2 ;  /* 0x0000004700007207 */ /* 0x000fe20005000000 */
[----:B------:R-:W-:Y:S01]  /*2d30*/  IMAD R65, R65, UR4, RZ ;  /* 0x0000000441417c24 */ /* 0x000fe2000f8e02ff */
[----:B------:R-:W-:Y:S01]  /*2d40*/  LEA R12, P3, R9, UR8, 0x1 ;  /* 0x00000008090c7c11 */ /* 0x000fe2000f8608ff */
[----:B------:R-:W-:Y:S01]  /*2d50*/  IMAD R67, R67, UR4, RZ ;  /* 0x0000000443437c24 */ /* 0x000fe2000f8e02ff */
[----:B------:R-:W-:Y:S01]  /*2d60*/  LEA R10, P2, R11, UR8, 0x1 ;  /* 0x000000080b0a7c11 */ /* 0x000fe2000f8408ff */
[----:B------:R-:W-:Y:S01]  /*2d70*/  IMAD R69, R69, UR4, RZ ;  /* 0x0000000445457c24 */ /* 0x000fe2000f8e02ff */
[----:B0-----:R-:W-:Y:S01]  /*2d80*/  LEA R8, P1, R13, UR8, 0x1 ;  /* 0x000000080d087c11 */ /* 0x001fe2000f8208ff */
[----:B------:R0:W-:Y:S01]  /*2d90*/  STL [R1+0x3fc], R12 ;  /* 0x0003fc0c01007387 */ /* 0x0001e20000100800 */
[----:B------:R-:W-:Y:S01]  /*2da0*/  LEA.HI.X.SX32 R7, R7, UR9, 0x1, P4 ;  /* 0x0000000907077c11 */ /* 0x000fe2000a0f0eff */
[----:B------:R-:W-:Y:S01]  /*2db0*/  IMAD R0, R0, UR4, RZ ;  /* 0x0000000400007c24 */ /* 0x000fe2000f8e02ff */
[C---:B------:R-:W-:Y:S01]  /*2dc0*/  LOP3.LUT R230, R4.reuse, 0x20, RZ, 0x3c, !PT ;  /* 0x0000002004e67812 */ /* 0x040fe200078e3cff */
[----:B------:R1:W-:Y:S01]  /*2dd0*/  STL [R1+0x3f4], R10 ;  /* 0x0003f40a01007387 */ /* 0x0003e20000100800 */
[C---:B------:R-:W-:Y:S01]  /*2de0*/  LOP3.LUT R231, R4.reuse, 0x10, RZ, 0x3c, !PT ;  /* 0x0000001004e77812 */ /* 0x040fe200078e3cff */
[----:B------:R-:W-:Y:S01]  /*2df0*/  UIADD3 UR4, UR6, 0x4000, URZ ;  /* 0x0000400006047890 */ /* 0x000fe2000fffe03f */
[----:B------:R-:W-:Y:S01]  /*2e00*/  LOP3.LUT R230, R4, 0x40, RZ, 0x3c, !PT ;  /* 0x0000004004e67812 */ /* 0x000fe200078e3cff */
[----:B------:R2:W-:Y:S01]  /*2e10*/  STL [R1+0x3ec], R8 ;  /* 0x0003ec0801007387 */ /* 0x0005e20000100800 */
[----:B------:R-:W-:Y:S01]  /*2e20*/  IMAD.WIDE R230, R6, 0x2, RZ ;  /* 0x0000000206e67825 */ /* 0x000fe200078e02ff */
[----:B0-----:R-:W-:Y:S01]  /*2e30*/  LEA R12, P0, R15, UR8, 0x1 ;  /* 0x000000080f0c7c11 */ /* 0x001fe2000f8008ff */
[----:B------:R-:W-:Y:S01]  /*2e40*/  USHF.R.U32.HI UR4, URZ, 0x4, UR4 ;  /* 0x000000043f047899 */ /* 0x000fe20008011604 */
[----:B------:R-:W-:-:S02]  /*2e50*/  LOP3.LUT R6, R4, 0x70, RZ, 0x3c, !PT ;  /* 0x0000007004067812 */ /* 0x000fc400078e3cff */
[----:B------:R-:W-:Y:S02]  /*2e60*/  CS2R R24, SRZ ;  /* 0x0000000000187805 */ /* 0x000fe4000001ff00 */
[----:B-1----:R-:W-:Y:S01]  /*2e70*/  LEA R10, P6, R17, UR8, 0x1 ;  /* 0x00000008110a7c11 */ /* 0x002fe2000f8c08ff */
[----:B------:R-:W-:Y:S01]  /*2e80*/  STL [R1+0x3e0], R12 ;  /* 0x0003e00c01007387 */ /* 0x000fe20000100800 */
[----:B------:R-:W-:Y:S01]  /*2e90*/  LOP3.LUT R6, R5, 0x20, RZ, 0x3c, !PT ;  /* 0x0000002005067812 */ /* 0x000fe200078e3cff */
[----:B------:R-:W-:Y:S01]  /*2ea0*/  USGXT.U32 UR4, UR4, 0xe ;  /* 0x0000000e0404789a */ /* 0x000fe20008000000 */
[----:B--2---:R-:W-:Y:S01]  /*2eb0*/  LEA R8, P5, R19, UR8, 0x1 ;  /* 0x0000000813087c11 */ /* 0x004fe2000f8a08ff */
[----:B------:R0:W-:Y:S01]  /*2ec0*/  STL [R1+0x3d8], R10 ;  /* 0x0003d80a01007387 */ /* 0x0001e20000100800 */
[----:B------:R-:W-:Y:S01]  /*2ed0*/  CS2R R70, SRZ ;  /* 0x0000000000467805 */ /* 0x000fe2000001ff00 */
[----:B------:R-:W-:Y:S02]  /*2ee0*/  UIADD3.64 UR10, UR4, -UR10, URZ ;  /* 0x8000000a040a7297 */ /* 0x000fe4000fffe03f */
[----:B------:R1:W-:Y:S04]  /*2ef0*/  STL [R1+0x3d0], R8 ;  /* 0x0003d00801007387 */ /* 0x0003e80000100800 */
[----:B------:R2:W-:Y:S01]  /*2f00*/  STL [R1+0x400], R7 ;  /* 0x0004000701007387 */ /* 0x0005e20000100800 */
[----:B0-----:R-:W-:-:S02]  /*2f10*/  LEA R10, P4, R21, UR8, 0x1 ;  /* 0x00000008150a7c11 */ /* 0x001fc4000f8808ff */
[----:B-1----:R-:W-:-:S03]  /*2f20*/  LEA.HI.X.SX32 R8, R9, UR9, 0x1, P3 ;  /* 0x0000000909087c11 */ /* 0x002fc600098f0eff */
[----:B------:R-:W-:Y:S01]  /*2f30*/  STL [R1+0x3c4], R10 ;  /* 0x0003c40a01007387 */ /* 0x000fe20000100800 */
[----:B------:R-:W-:Y:S02]  /*2f40*/  LEA.HI.X.SX32 R9, R11, UR9, 0x1, P2 ;  /* 0x000000090b097c11 */ /* 0x000fe400090f0eff */
[----:B--2---:R-:W-:Y:S01]  /*2f50*/  LEA R7, P3, R23, UR8, 0x1 ;  /* 0x0000000817077c11 */ /* 0x004fe2000f8608ff */
[----:B------:R0:W-:Y:S04]  /*2f60*/  STL [R1+0x3f8], R8 ;  /* 0x0003f80801007387 */ /* 0x0001e80000100800 */
[----:B------:R1:W-:Y:S04]  /*2f70*/  STL [R1+0x3bc], R7 ;  /* 0x0003bc0701007387 */ /* 0x0003e80000100800 */
[----:B------:R2:W-:Y:S01]  /*2f80*/  STL [R1+0x3f0], R9 ;  /* 0x0003f00901007387 */ /* 0x0005e20000100800 */
[----:B0-----:R-:W-:-:S02]  /*2f90*/  LEA R8, P2, R27, UR8, 0x1 ;  /* 0x000000081b087c11 */ /* 0x001fc4000f8408ff */
[----:B-1----:R-:W-:-:S03]  /*2fa0*/  LEA.HI.X.SX32 R7, R13, UR9, 0x1, P1 ;  /* 0x000000090d077c11 */ /* 0x002fc600088f0eff */
[----:B------:R0:W-:Y:S01]  /*2fb0*/  STL [R1+0x3b4], R8 ;  /* 0x0003b40801007387 */ /* 0x0001e20000100800 */
[----:B--2---:R-:W-:-:S03]  /*2fc0*/  LEA R9, P1, R29, UR8, 0x1 ;  /* 0x000000081d097c11 */ /* 0x004fc6000f8208ff */
[----:B------:R1:W-:Y:S04]  /*2fd0*/  STL [R1+0x3e8], R7 ;  /* 0x0003e80701007387 */ /* 0x0003e80000100800 */
[----:B------:R2:W-:Y:S01]  /*2fe0*/  STL [R1+0x3ac], R9 ;  /* 0x0003ac0901007387 */ /* 0x0005e20000100800 */
[----:B0-----:R-:W-:Y:S02]  /*2ff0*/  LEA.HI.X.SX32 R8, R15, UR9, 0x1, P0 ;  /* 0x000000090f087c11 */ /* 0x001fe400080f0eff */
[----:B-1----:R-:W-:-:S03]  /*3000*/  LEA R7, P0, R31, UR8, 0x1 ;  /* 0x000000081f077c11 */ /* 0x002fc6000f8008ff */
[----:B------:R0:W-:Y:S01]  /*3010*/  STL [R1+0x3dc], R8 ;  /* 0x0003dc0801007387 */ /* 0x0001e20000100800 */
[----:B--2---:R-:W-:-:S03]  /*3020*/  LEA.HI.X.SX32 R9, R17, UR9, 0x1, P6 ;  /* 0x0000000911097c11 */ /* 0x004fc6000b0f0eff */
[----:B------:R1:W-:Y:S04]  /*3030*/  STL [R1+0x3a4], R7 ;  /* 0x0003a40701007387 */ /* 0x0003e80000100800 */
[----:B------:R2:W-:Y:S01]  /*3040*/  STL [R1+0x3d4], R9 ;  /* 0x0003d40901007387 */ /* 0x0005e20000100800 */
[----:B0-----:R-:W-:Y:S02]  /*3050*/  LEA R8, P6, R33, UR8, 0x1 ;  /* 0x0000000821087c11 */ /* 0x001fe4000f8c08ff */
        /* <DEDUP_REMOVED lines=14> */
[C---:B------:R-:W-:Y:S02]  /*3140*/  LEA R233, P2, R41.reuse, UR8, 0x1 ;  /* 0x0000000829e97c11 */ /* 0x040fe4000f8408ff */
[----:B------:R-:W-:Y:S02]  /*3150*/  CS2R R26, SRZ ;  /* 0x00000000001a7805 */ /* 0x000fe4000001ff00 */
[----:B--2---:R-:W-:Y:S01]  /*3160*/  LOP3.LUT R9, R30, 0x1f, RZ, 0xc0, !PT ;  /* 0x0000001f1e097812 */ /* 0x004fe200078ec0ff */
[----:B------:R1:W-:Y:S01]  /*3170*/  STL [R1+0x3b0], R7 ;  /* 0x0003b00701007387 */ /* 0x0003e20000100800 */
[----:B------:R-:W-:Y:S02]  /*3180*/  LEA.HI.X.SX32 R232, R41, UR9, 0x1, P2 ;  /* 0x0000000929e87c11 */ /* 0x000fe400090f0eff */
[----:B------:R-:W-:Y:S02]  /*3190*/  CS2R R40, SRZ ;  /* 0x0000000000287805 */ /* 0x000fe4000001ff00 */
[----:B------:R-:W-:-:S02]  /*31a0*/  LEA R247, P2, R55, UR8, 0x1 ;  /* 0x0000000837f77c11 */ /* 0x000fc4000f8408ff */
[----:B0-----:R-:W-:Y:S02]  /*31b0*/  LEA.HI.X.SX32 R8, R29, UR9, 0x1, P1 ;  /* 0x000000091d087c11 */ /* 0x001fe400088f0eff */
[----:B------:R-:W-:Y:S02]  /*31c0*/  CS2R R28, SRZ ;  /* 0x00000000001c7805 */ /* 0x000fe4000001ff00 */
[----:B------:R-:W-:Y:S02]  /*31d0*/  LEA R235, P1, R43, UR8, 0x1 ;  /* 0x000000082beb7c11 */ /* 0x000fe4000f8208ff */
[----:B-1----:R-:W-:Y:S01]  /*31e0*/  LEA.HI.X.SX32 R7, R31, UR9, 0x1, P0 ;  /* 0x000000091f077c11 */ /* 0x002fe200080f0eff */
[----:B------:R0:W-:Y:S01]  /*31f0*/  STL [R1+0x3a8], R8 ;  /* 0x0003a80801007387 */ /* 0x0001e20000100800 */
[----:B------:R-:W-:Y:S02]  /*3200*/  LEA.HI.X.SX32 R234, R43, UR9, 0x1, P1 ;  /* 0x000000092bea7c11 */ /* 0x000fe400088f0eff */
[----:B------:R-:W-:-:S02]  /*3210*/  CS2R R30, SRZ ;  /* 0x00000000001e7805 */ /* 0x000fc4000001ff00 */
[----:B------:R-:W-:Y:S01]  /*3220*/  LEA R237, P0, R45, UR8, 0x1 ;  /* 0x000000082ded7c11 */ /* 0x000fe2000f8008ff */
[----:B------:R1:W-:Y:S01]  /*3230*/  STL [R1+0x3a0], R7 ;  /* 0x0003a00701007387 */ /* 0x0003e20000100800 */
[----:B------:R-:W-:Y:S02]  /*3240*/  LEA R249, P1, R57, UR8, 0x1 ;  /* 0x0000000839f97c11 */ /* 0x000fe4000f8208ff */
[----:B------:R-:W-:Y:S02]  /*3250*/  CS2R R42, SRZ ;  /* 0x00000000002a7805 */ /* 0x000fe4000001ff00 */
[----:B------:R-:W-:Y:S02]  /*3260*/  LEA.HI.X.SX32 R236, R45, UR9, 0x1, P0 ;  /* 0x000000092dec7c11 */ /* 0x000fe400080f0eff */
[----:B------:R-:W-:Y:S02]  /*3270*/  CS2R R44, SRZ ;  /* 0x00000000002c7805 */ /* 0x000fe4000001ff00 */
[----:B------:R-:W-:-:S02]  /*3280*/  LEA.HI.X.SX32 R246, R55, UR9, 0x1, P2 ;  /* 0x0000000937f67c11 */ /* 0x000fc400090f0eff */
[----:B------:R-:W-:Y:S02]  /*3290*/  CS2R R54, SRZ ;  /* 0x0000000000367805 */ /* 0x000fe4000001ff00 */
[----:B0-----:R-:W-:Y:S02]  /*32a0*/  LEA.HI.X.SX32 R8, R33, UR9, 0x1, P6 ;  /* 0x0000000921087c11 */ /* 0x001fe4000b0f0eff */
[----:B------:R-:W-:Y:S02]  /*32b0*/  CS2R R32, SRZ ;  /* 0x0000000000207805 */ /* 0x000fe4000001ff00 */
[----:B------:R-:W-:Y:S02]  /*32c0*/  LEA R239, P6, R47, UR8, 0x1 ;  /* 0x000000082fef7c11 */ /* 0x000fe4000f8c08ff */
[----:B-1----:R-:W-:Y:S01]  /*32d0*/  LEA.HI.X.SX32 R7, R35, UR9, 0x1, P5 ;  /* 0x0000000923077c11 */ /* 0x002fe2000a8f0eff */
[----:B------:R0:W-:Y:S01]  /*32e0*/  STL [R1+0x140], R8 ;  /* 0x0001400801007387 */ /* 0x0001e20000100800 */
[----:B------:R-:W-:-:S02]  /*32f0*/  LEA R241, P5, R49, UR8, 0x1 ;  /* 0x0000000831f17c11 */ /* 0x000fc4000f8a08ff */
[----:B------:R-:W-:Y:S02]  /*3300*/  CS2R R34, SRZ ;  /* 0x0000000000227805 */ /* 0x000fe4000001ff00 */
[----:B------:R-:W-:Y:S01]  /*3310*/  LEA.HI.X.SX32 R238, R47, UR9, 0x1, P6 ;  /* 0x000000092fee7c11 */ /* 0x000fe2000b0f0eff */
[----:B------:R1:W-:Y:S01]  /*3320*/  STL [R1+0x138], R7 ;  /* 0x0001380701007387 */ /* 0x0003e20000100800 */
[----:B------:R-:W-:Y:S02]  /*3330*/  LEA.HI.X.SX32 R240, R49, UR9, 0x1, P5 ;  /* 0x0000000931f07c11 */ /* 0x000fe4000a8f0eff */
[----:B------:R-:W-:Y:S02]  /*3340*/  CS2R R46, SRZ ;  /* 0x00000000002e7805 */ /* 0x000fe4000001ff00 */
[----:B------:R-:W-:Y:S02]  /*3350*/  LEA.HI.X.SX32 R248, R57, UR9, 0x1, P1 ;  /* 0x0000000939f87c11 */ /* 0x000fe400088f0eff */
[----:B------:R-:W-:-:S02]  /*3360*/  CS2R R48, SRZ ;  /* 0x0000000000307805 */ /* 0x000fc4000001ff00 */
[----:B------:R-:W-:Y:S02]  /*3370*/  LEA R229, P0, R59, UR8, 0x1 ;  /* 0x000000083be57c11 */ /* 0x000fe4000f8008ff */
        /* <DEDUP_REMOVED lines=12> */
[----:B------:R-:W-:Y:S01]  /*3440*/  LEA R227, P6, R61, UR8, 0x1 ;  /* 0x000000083de37c11 */ /* 0x000fe2000f8c08ff */
[----:B------:R2:W-:Y:S01]  /*3450*/  STL.64 [R1+0x430], R232 ;  /* 0x000430e801007387 */ /* 0x0005e20000100a00 */
[----:B------:R-:W-:Y:S01]  /*3460*/  LEA R225, P5, R63, UR8, 0x1 ;  /* 0x000000083fe17c11 */ /* 0x000fe2000f8a08ff */
[----:B0-----:R-:W0:Y:S01]  /*3470*/  LDC R8, c[0x0][0x23c] ;  /* 0x00008f00ff087b82 */ /* 0x001e220000000800 */
[----:B------:R-:W-:Y:S01]  /*3480*/  LEA R223, P4, R65, UR8, 0x1 ;  /* 0x0000000841df7c11 */ /* 0x000fe2000f8808ff */
[----:B------:R-:W-:Y:S01]  /*3490*/  STL [R1], RZ ;  /* 0x000000ff01007387 */ /* 0x000fe20000100800 */
[----:B------:R-:W-:-:S02]  /*34a0*/  LEA R221, P3, R67, UR8, 0x1 ;  /* 0x0000000843dd7c11 */ /* 0x000fc4000f8608ff */
[----:B------:R-:W-:Y:S02]  /*34b0*/  CS2R R52, SRZ ;  /* 0x0000000000347805 */ /* 0x000fe4000001ff00 */
[----:B------:R-:W-:Y:S01]  /*34c0*/  LEA R219, P2, R69, UR8, 0x1 ;  /* 0x0000000845db7c11 */ /* 0x000fe2000f8408ff */
[----:B------:R-:W-:Y:S01]  /*34d0*/  STL [R1+0x4], RZ ;  /* 0x000004ff01007387 */ /* 0x000fe20000100800 */
[----:B------:R-:W-:Y:S01]  /*34e0*/  LEA R217, P1, R0, UR8, 0x1 ;  /* 0x0000000800d97c11 */ /* 0x000fe2000f8208ff */
[----:B-1----:R-:W1:Y:S01]  /*34f0*/  LDC R7, c[0x0][0x238] ;  /* 0x00008e00ff077b82 */ /* 0x002e620000000800 */
[----:B------:R-:W-:Y:S01]  /*3500*/  UIADD3 UR8, UP0, UR12, 0x80, URZ ;  /* 0x000000800c087890 */ /* 0x000fe2000ff1e03f */
[----:B------:R-:W-:Y:S01]  /*3510*/  STL [R1+0x8], RZ ;  /* 0x000008ff01007387 */ /* 0x000fe20000100800 */
[----:B------:R-:W-:Y:S02]  /*3520*/  LEA.HI.X.SX32 R228, R59, UR9, 0x1, P0 ;  /* 0x000000093be47c11 */ /* 0x000fe400080f0eff */
[----:B------:R-:W-:-:S02]  /*3530*/  CS2R R58, SRZ ;  /* 0x00000000003a7805 */ /* 0x000fc4000001ff00 */
[----:B------:R-:W-:Y:S01]  /*3540*/  LEA.HI.X.SX32 R226, R61, UR9, 0x1, P6 ;  /* 0x000000093de27c11 */ /* 0x000fe2000b0f0eff */
[----:B------:R-:W-:Y:S01]  /*3550*/  STL [R1+0xc], RZ ;  /* 0x00000cff01007387 */ /* 0x000fe20000100800 */
[----:B------:R-:W-:Y:S02]  /*3560*/  LEA.HI.X.SX32 R224, R63, UR9, 0x1, P5 ;  /* 0x000000093fe07c11 */ /* 0x000fe4000a8f0eff */
[----:B------:R-:W-:Y:S02]  /*3570*/  CS2R R60, SRZ ;  /* 0x00000000003c7805 */ /* 0x000fe4000001ff00 */
[----:B------:R-:W-:Y:S01]  /*3580*/  LEA.HI.X.SX32 R222, R65, UR9, 0x1, P4 ;  /* 0x0000000941de7c11 */ /* 0x000fe2000a0f0eff */
[----:B------:R-:W-:Y:S01]  /*3590*/  STL [R1+0x10], RZ ;  /* 0x000010ff01007387 */ /* 0x000fe20000100800 */
[----:B------:R-:W-:Y:S02]  /*35a0*/  LEA.HI.X.SX32 R220, R67, UR9, 0x1, P3 ;  /* 0x0000000943dc7c11 */ /* 0x000fe400098f0eff */
[----:B------:R-:W-:-:S02]  /*35b0*/  CS2R R62, SRZ ;  /* 0x00000000003e7805 */ /* 0x000fc4000001ff00 */
[----:B------:R-:W-:Y:S01]  /*35c0*/  LEA.HI.X.SX32 R218, R69, UR9, 0x1, P2 ;  /* 0x0000000945da7c11 */ /* 0x000fe200090f0eff */
[----:B------:R-:W-:Y:S01]  /*35d0*/  STL [R1+0x14], RZ ;  /* 0x000014ff01007387 */ /* 0x000fe20000100800 */
[----:B------:R-:W-:Y:S01]  /*35e0*/  LEA.HI.X.SX32 R216, R0, UR9, 0x1, P1 ;  /* 0x0000000900d87c11 */ /* 0x000fe200088f0eff */
[----:B0-----:R-:W-:Y:S01]  /*35f0*/  IMAD R10, R9, R8, RZ ;  /* 0x00000008090a7224 */ /* 0x001fe200078e02ff */
[----:B------:R-:W-:Y:S01]  /*3600*/  UIADD3.X UR9, UR5, 0x40000040, URZ, UP0, !UPT ;  /* 0x4000004005097890 */ /* 0x000fe200087fe43f */
[----:B------:R-:W-:Y:S01]  /*3610*/  STL [R1+0x18], RZ ;  /* 0x000018ff01007387 */ /* 0x000fe20000100800 */
[----:B------:R-:W-:Y:S02]  /*3620*/  CS2R R64, SRZ ;  /* 0x0000000000407805 */ /* 0x000fe4000001ff00 */
[----:B------:R-:W-:Y:S02]  /*3630*/  CS2R R66, SRZ ;  /* 0x0000000000427805 */ /* 0x000fe4000001ff00 */
[----:B------:R-:W-:Y:S01]  /*3640*/  CS2R R68, SRZ ;  /* 0x0000000000447805 */ /* 0x000fe2000001ff00 */
[----:B------:R-:W-:Y:S01]  /*3650*/  STL [R1+0x1c], RZ ;  /* 0x00001cff01007387 */ /* 0x000fe20000100800 */
[----:B------:R-:W-:Y:S01]  /*3660*/  IMAD.U32 R0, RZ, RZ, UR13 ;  /* 0x0000000dff007e24 */ /* 0x000fe2000f8e00ff */
[----:B------:R-:W-:Y:S01]  /*3670*/  UIADD3.64 UR20, UR8, 0x80, URZ ;  /* 0x0000008008147897 */ /* 0x000fe2000fffe03f */
[C---:B-1----:R-:W-:Y:S01]  /*3680*/  IMAD R8, R7.reuse, 0x1f, RZ ;  /* 0x0000001f07087824 */ /* 0x042fe200078e02ff */
[----:B------:R-:W-:Y:S01]  /*3690*/  STL [R1+0x20], RZ ;  /* 0x000020ff01007387 */ /* 0x000fe20000100800 */
[----:B------:R-:W-:Y:S01]  /*36a0*/  IMAD R9, R7, 0x1e, RZ ;  /* 0x0000001e07097824 */ /* 0x000fe200078e02ff */
[----:B------:R-:W-:Y:S01]  /*36b0*/  UIADD3.64 UR24, UR8, 0x100, URZ ;  /* 0x0000010008187897 */ /* 0x000fe2000fffe03f */
[----:B--2---:R-:W-:Y:S01]  /*36c0*/  IMAD.WIDE R232, R8, 0x2, R230 ;  /* 0x0000000208e87825 */ /* 0x004fe200078e02e6 */
[----:B------:R-:W-:Y:S01]  /*36d0*/  STL [R1+0x24], RZ ;  /* 0x000024ff01007387 */ /* 0x000fe20000100800 */
[----:B------:R-:W-:-:S02]  /*36e0*/  UIADD3.64 UR28, UR8, 0x180, URZ ;  /* 0x00000180081c7897 */ /* 0x000fc4000fffe03f */
[C---:B------:R-:W-:Y:S01]  /*36f0*/  IMAD R10, R7.reuse, 0x1d, RZ ;  /* 0x0000001d070a7824 */ /* 0x040fe200078e02ff */
[----:B------:R-:W-:Y:S01]  /*3700*/  STL [R1+0x28], RZ ;  /* 0x000028ff01007387 */ /* 0x000fe20000100800 */
[C---:B------:R-:W-:Y:S01]  /*3710*/  IMAD R11, R7.reuse, 0x1c, RZ ;  /* 0x0000001c070b7824 */ /* 0x040fe200078e02ff */
[----:B------:R-:W-:Y:S01]  /*3720*/  UIADD3.64 UR32, UR8, 0x200, URZ ;  /* 0x0000020008207897 */ /* 0x000fe2000fffe03f */
        /* <DEDUP_REMOVED lines=10> */
[----:B------:R-:W-:-:S02]  /*37d0*/  IMAD R17, R7, 0x16, RZ ;  /* 0x0000001607117824 */ /* 0x000fc400078e02ff */
[C---:B------:R-:W-:Y:S01]  /*37e0*/  IMAD R18, R7.reuse, 0x15, RZ ;  /* 0x0000001507127824 */ /* 0x040fe200078e02ff */
[----:B------:R-:W-:Y:S01]  /*37f0*/  STL [R1+0x38], RZ ;  /* 0x000038ff01007387 */ /* 0x000fe20000100800 */
[C---:B------:R-:W-:Y:S02]  /*3800*/  IMAD R19, R7.reuse, 0x14, RZ ;  /* 0x0000001407137824 */ /* 0x040fe400078e02ff */
[C---:B------:R-:W-:Y:S01]  /*3810*/  IMAD R20, R7.reuse, 0x13, RZ ;  /* 0x0000001307147824 */ /* 0x040fe200078e02ff */
[----:B------:R-:W-:Y:S01]  /*3820*/  STL [R1+0x3c], RZ ;  /* 0x00003cff01007387 */ /* 0x000fe20000100800 */
[C---:B------:R-:W-:Y:S02]  /*3830*/  IMAD R21, R7.reuse, 0x12, RZ ;  /* 0x0000001207157824 */ /* 0x040fe400078e02ff */
[C---:B------:R-:W-:Y:S01]  /*3840*/  IMAD R22, R7.reuse, 0x11, RZ ;  /* 0x0000001107167824 */ /* 0x040fe200078e02ff */
[----:B------:R-:W-:Y:S01]  /*3850*/  STL [R1+0x40], RZ ;  /* 0x000040ff01007387 */ /* 0x000fe20000100800 */
[----:B------:R-:W-:-:S02]  /*3860*/  IMAD.SHL.U32 R23, R7, 0x10, RZ ;  /* 0x0000001007177824 */ /* 0x000fc400078e00ff */
[C---:B------:R-:W-:Y:S01]  /*3870*/  IMAD R251, R7.reuse, 0xf, RZ ;  /* 0x0000000f07fb7824 */ /* 0x040fe200078e02ff */
[----:B------:R-:W-:Y:S01]  /*3880*/  STL [R1+0x44], RZ ;  /* 0x000044ff01007387 */ /* 0x000fe20000100800 */
[----:B------:R-:W-:-:S03]  /*3890*/  IMAD R252, R7, 0xe, RZ ;  /* 0x0000000e07fc7824 */ /* 0x000fc600078e02ff */
[----:B------:R-:W-:Y:S04]  /*38a0*/  STL [R1+0x48], RZ ;  /* 0x000048ff01007387 */ /* 0x000fe80000100800 */
        /* <DEDUP_REMOVED lines=45> */
[----:B------:R0:W-:Y:S04]  /*3b80*/  STL [R1+0x398], R2 ;  /* 0x0003980201007387 */ /* 0x0001e80000100800 */
[----:B------:R-:W-:Y:S01]  /*3b90*/  STL.64 [R1+0x110], R230 ;  /* 0x000110e601007387 */ /* 0x000fe20000100a00 */
[----:B0-----:R-:W-:-:S02]  /*3ba0*/  LOP3.LUT R2, R4, 0x30, RZ, 0x3c, !PT ;  /* 0x0000003004027812 */ /* 0x001fc400078e3cff */
[C---:B------:R-:W-:Y:S02]  /*3bb0*/  LOP3.LUT R2, R4.reuse, 0x50, RZ, 0x3c, !PT ;  /* 0x0000005004027812 */ /* 0x040fe400078e3cff */
[----:B------:R-:W-:Y:S01]  /*3bc0*/  LOP3.LUT R2, R4, 0x60, RZ, 0x3c, !PT ;  /* 0x0000006004027812 */ /* 0x000fe200078e3cff */
[----:B------:R-:W-:-:S05]  /*3bd0*/  IMAD.WIDE R2, R3, 0x2, RZ ;  /* 0x0000000203027825 */ /* 0x000fca00078e02ff */
[----:B------:R-:W-:Y:S04]  /*3be0*/  STL.64 [R1+0x108], R2 ;  /* 0x0001080201007387 */ /* 0x000fe80000100a00 */
[----:B------:R0:W-:Y:S02]  /*3bf0*/  STL.64 [R1+0x330], R232 ;  /* 0x000330e801007387 */ /* 0x0001e40000100a00 */
[----:B0-----:R-:W-:-:S05]  /*3c00*/  IMAD.WIDE R232, R8, 0x2, R2 ;  /* 0x0000000208e87825 */ /* 0x001fca00078e0202 */
[----:B------:R0:W-:Y:S02]  /*3c10*/  STL.64 [R1+0x328], R232 ;  /* 0x000328e801007387 */ /* 0x0001e40000100a00 */
[----:B0-----:R-:W-:-:S04]  /*3c20*/  IMAD.WIDE R232, R9, 0x2, R230 ;  /* 0x0000000209e87825 */ /* 0x001fc800078e02e6 */
[----:B------:R-:W-:Y:S01]  /*3c30*/  IMAD.WIDE R8, R9, 0x2, R2 ;  /* 0x0000000209087825 */ /* 0x000fe200078e0202 */
[----:B------:R0:W-:Y:S04]  /*3c40*/  STL.64 [R1+0x320], R232 ;  /* 0x000320e801007387 */ /* 0x0001e80000100a00 */
[----:B0-----:R0:W5:Y:S01]  /*3c50*/  LDL.LU.64 R232, [R1+0x430] ;  /* 0x0004300001e87983 */ /* 0x0011620000300a00 */
[----:B------:R-:W-:-:S03]  /*3c60*/  IMAD R6, R7, 0xd, RZ ;  /* 0x0000000d07067824 */ /* 0x000fc600078e02ff */
[----:B------:R1:W-:Y:S02]  /*3c70*/  STL.64 [R1+0x318], R8 ;  /* 0x0003180801007387 */ /* 0x0003e40000100a00 */
[----:B-1----:R-:W-:-:S05]  /*3c80*/  IMAD.WIDE R8, R10, 0x2, R230 ;  /* 0x000000020a087825 */ /* 0x002fca00078e02e6 */
[----:B------:R1:W-:Y:S02]  /*3c90*/  STL.64 [R1+0x310], R8 ;  /* 0x0003100801007387 */ /* 0x0003e40000100a00 */
[----:B-1----:R-:W-:-:S05]  /*3ca0*/  IMAD.WIDE R8, R10, 0x2, R2 ;  /* 0x000000020a087825 */ /* 0x002fca00078e0202 */
[----:B------:R1:W-:Y:S02]  /*3cb0*/  STL.64 [R1+0x308], R8 ;  /* 0x0003080801007387 */ /* 0x0003e40000100a00 */
[----:B-1----:R-:W-:-:S04]  /*3cc0*/  IMAD.WIDE R8, R11, 0x2, R230 ;  /* 0x000000020b087825 */ /* 0x002fc800078e02e6 */
[----:B------:R-:W-:Y:S01]  /*3cd0*/  IMAD.WIDE R10, R11, 0x2, R2 ;  /* 0x000000020b0a7825 */ /* 0x000fe200078e0202 */
[----:B------:R1:W-:Y:S04]  /*3ce0*/  STL.64 [R1+0x300], R8 ;  /* 0x0003000801007387 */ /* 0x0003e80000100a00 */
[----:B------:R2:W-:Y:S01]  /*3cf0*/  STL.64 [R1+0x2f8], R10 ;  /* 0x0002f80a01007387 */ /* 0x0005e20000100a00 */
[----:B-1----:R-:W-:-:S04]  /*3d00*/  IMAD.WIDE R8, R12, 0x2, R230 ;  /* 0x000000020c087825 */ /* 0x002fc800078e02e6 */
[----:B--2---:R-:W-:Y:S01]  /*3d10*/  IMAD.WIDE R10, R12, 0x2, R2 ;  /* 0x000000020c0a7825 */ /* 0x004fe200078e0202 */
[----:B------:R1:W-:Y:S04]  /*3d20*/  STL.64 [R1+0x2f0], R8 ;  /* 0x0002f00801007387 */ /* 0x0003e80000100a00 */
[----:B------:R2:W-:Y:S01]  /*3d30*/  STL.64 [R1+0x2e8], R10 ;  /* 0x0002e80a01007387 */ /* 0x0005e20000100a00 */
[----:B-1----:R-:W-:-:S04]  /*3d40*/  IMAD.WIDE R8, R13, 0x2, R230 ;  /* 0x000000020d087825 */ /* 0x002fc800078e02e6 */
[--C-:B--2---:R-:W-:Y:S01]  /*3d50*/  IMAD.WIDE R10, R13, 0x2, R2.reuse ;  /* 0x000000020d0a7825 */ /* 0x104fe200078e0202 */
[----:B------:R1:W-:Y:S03]  /*3d60*/  STL.64 [R1+0x2e0], R8 ;  /* 0x0002e00801007387 */ /* 0x0003e60000100a00 */
[C---:B------:R-:W-:Y:S01]  /*3d70*/  IMAD.WIDE R12, R14.reuse, 0x2, R2 ;  /* 0x000000020e0c7825 */ /* 0x040fe200078e0202 */
[----:B------:R2:W-:Y:S03]  /*3d80*/  STL.64 [R1+0x2d8], R10 ;  /* 0x0002d80a01007387 */ /* 0x0005e60000100a00 */
[----:B-1----:R-:W-:-:S04]  /*3d90*/  IMAD.WIDE R8, R14, 0x2, R230 ;  /* 0x000000020e087825 */ /* 0x002fc800078e02e6 */
[C---:B--2---:R-:W-:Y:S01]  /*3da0*/  IMAD.WIDE R10, R15.reuse, 0x2, R230 ;  /* 0x000000020f0a7825 */ /* 0x044fe200078e02e6 */
[----:B------:R1:W-:Y:S04]  /*3db0*/  STL.64 [R1+0x2d0], R8 ;  /* 0x0002d00801007387 */ /* 0x0003e80000100a00 */
[----:B------:R2:W-:Y:S04]  /*3dc0*/  STL.64 [R1+0x2c8], R12 ;  /* 0x0002c80c01007387 */ /* 0x0005e80000100a00 */
[----:B------:R3:W-:Y:S01]  /*3dd0*/  STL.64 [R1+0x2c0], R10 ;  /* 0x0002c00a01007387 */ /* 0x0007e20000100a00 */
[----:B-1----:R-:W-:-:S04]  /*3de0*/  IMAD.WIDE R8, R15, 0x2, R2 ;  /* 0x000000020f087825 */ /* 0x002fc800078e0202 */
[C---:B--2---:R-:W-:Y:S01]  /*3df0*/  IMAD.WIDE R12, R16.reuse, 0x2, R230 ;  /* 0x00000002100c7825 */ /* 0x044fe200078e02e6 */
[----:B------:R1:W-:Y:S03]  /*3e00*/  STL.64 [R1+0x2b8], R8 ;  /* 0x0002b80801007387 */ /* 0x0003e60000100a00 */
[----:B---3--:R-:W-:Y:S01]  /*3e10*/  IMAD.WIDE R10, R16, 0x2, R2 ;  /* 0x00000002100a7825 */ /* 0x008fe200078e0202 */
[----:B------:R2:W-:Y:S04]  /*3e20*/  STL.64 [R1+0x2b0], R12 ;  /* 0x0002b00c01007387 */ /* 0x0005e80000100a00 */
[----:B------:R3:W-:Y:S01]  /*3e30*/  STL.64 [R1+0x2a8], R10 ;  /* 0x0002a80a01007387 */ /* 0x0007e20000100a00 */
[----:B-1----:R-:W-:-:S04]  /*3e40*/  IMAD.WIDE R8, R17, 0x2, R230 ;  /* 0x0000000211087825 */ /* 0x002fc800078e02e6 */
[----:B--2---:R-:W-:Y:S01]  /*3e50*/  IMAD.WIDE R12, R17, 0x2, R2 ;  /* 0x00000002110c7825 */ /* 0x004fe200078e0202 */
[----:B------:R1:W-:Y:S03]  /*3e60*/  STL.64 [R1+0x2a0], R8 ;  /* 0x0002a00801007387 */ /* 0x0003e60000100a00 */
[C---:B---3--:R-:W-:Y:S01]  /*3e70*/  IMAD.WIDE R10, R18.reuse, 0x2, R230 ;  /* 0x00000002120a7825 */ /* 0x048fe200078e02e6 */
        /* <DEDUP_REMOVED lines=29> */
[----:B---3--:R-:W-:-:S05]  /*4050*/  IMAD.WIDE R10, R252, 0x2, R230 ;  /* 0x00000002fc0a7825 */ /* 0x008fca00078e02e6 */
[----:B------:R2:W-:Y:S01]  /*4060*/  STL.64 [R1+0x220], R10 ;  /* 0x0002200a01007387 */ /* 0x0005e20000100a00 */
[----:B-1----:R-:W-:-:S03]  /*4070*/  IMAD R8, R7, 0xc, RZ ;  /* 0x0000000c07087824 */ /* 0x002fc600078e02ff */
[----:B------:R1:W-:Y:S01]  /*4080*/  STL.64 [R1+0x218], R12 ;  /* 0x0002180c01007387 */ /* 0x0003e20000100a00 */
[----:B------:R-:W-:Y:S02]  /*4090*/  IMAD.SHL.U32 R9, R7, 0x4, RZ ;  /* 0x0000000407097824 */ /* 0x000fe400078e00ff */
[----:B--2---:R-:W-:-:S04]  /*40a0*/  IMAD.WIDE R10, R6, 0x2, R230 ;  /* 0x00000002060a7825 */ /* 0x004fc800078e02e6 */
[----:B-1----:R-:W-:Y:S01]  /*40b0*/  IMAD.WIDE R12, R6, 0x2, R2 ;  /* 0x00000002060c7825 */ /* 0x002fe200078e0202 */
[----:B------:R1:W-:Y:S03]  /*40c0*/  STL.64 [R1+0x210], R10 ;  /* 0x0002100a01007387 */ /* 0x0003e60000100a00 */
[----:B------:R-:W-:Y:S01]  /*40d0*/  IMAD R6, R7, 0xb, RZ ;  /* 0x0000000b07067824 */ /* 0x000fe200078e02ff */
[----:B------:R2:W-:Y:S01]  /*40e0*/  STL.64 [R1+0x208], R12 ;  /* 0x0002080c01007387 */ /* 0x0005e20000100a00 */
[----:B-1----:R-:W-:-:S04]  /*40f0*/  IMAD.WIDE R10, R8, 0x2, R230 ;  /* 0x00000002080a7825 */ /* 0x002fc800078e02e6 */
[----:B--2---:R-:W-:Y:S01]  /*4100*/  IMAD.WIDE R12, R8, 0x2, R2 ;  /* 0x00000002080c7825 */ /* 0x004fe200078e0202 */
        /* <DEDUP_REMOVED lines=11> */
[----:B------:R-:W-:Y:S01]  /*41c0*/  IMAD.SHL.U32 R8, R7, 0x8, RZ ;  /* 0x0000000807087824 */ /* 0x000fe200078e00ff */
        /* <DEDUP_REMOVED lines=28> */
[----:B------:R1:W-:Y:S04]  /*4390*/  STL.64 [R1+0x180], R10 ;  /* 0x0001800a01007387 */ /* 0x0003e80000100a00 */
[----:B------:R2:W-:Y:S01]  /*43a0*/  STL.64 [R1+0x178], R12 ;  /* 0x0001780c01007387 */ /* 0x0005e20000100a00 */
[----:B-1----:R-:W-:-:S04]  /*43b0*/  IMAD.WIDE R10, R8, 0x2, R230 ;  /* 0x00000002080a7825 */ /* 0x002fc800078e02e6 */
[----:B------:R-:W-:Y:S01]  /*43c0*/  IMAD.WIDE R8, R8, 0x2, R2 ;  /* 0x0000000208087825 */ /* 0x000fe200078e0202 */
[----:B------:R1:W-:Y:S03]  /*43d0*/  STL.64 [R1+0x170], R10 ;  /* 0x0001700a01007387 */ /* 0x0003e60000100a00 */
[C---:B--2---:R-:W-:Y:S01]  /*43e0*/  IMAD.WIDE R12, R6.reuse, 0x2, R230 ;  /* 0x00000002060c7825 */ /* 0x044fe200078e02e6 */
[----:B------:R2:W-:Y:S04]  /*43f0*/  STL.64 [R1+0x168], R8 ;  /* 0x0001680801007387 */ /* 0x0005e80000100a00 */
[----:B------:R0:W-:Y:S01]  /*4400*/  STL.64 [R1+0x160], R12 ;  /* 0x0001600c01007387 */ /* 0x0001e20000100a00 */
[----:B-1----:R-:W-:-:S04]  /*4410*/  IMAD.WIDE R10, R6, 0x2, R2 ;  /* 0x00000002060a7825 */ /* 0x002fc800078e0202 */
[C---:B--2---:R-:W-:Y:S02]  /*4420*/  IMAD.WIDE R8, R7.reuse, 0x2, R230 ;  /* 0x0000000207087825 */ /* 0x044fe400078e02e6 */
[----:B------:R0:W5:Y:S02]  /*4430*/  LDL.LU.64 R230, [R1+0x428] ;  /* 0x0004280001e67983 */ /* 0x0001640000300a00 */
[----:B------:R-:W-:Y:S02]  /*4440*/  IMAD.WIDE R6, R7, 0x2, R2 ;  /* 0x0000000207067825 */ /* 0x000fe400078e0202 */
[----:B------:R0:W-:Y:S02]  /*4450*/  STL.64 [R1+0x158], R10 ;  /* 0x0001580a01007387 */ /* 0x0001e40000100a00 */
[----:B------:R-:W-:Y:S01]  /*4460*/  IMAD.U32 R2, RZ, RZ, UR14 ;  /* 0x0000000eff027e24 */ /* 0x000fe2000f8e00ff */
[----:B------:R-:W-:Y:S01]  /*4470*/  UMOV UR14, UR4 ;  /* 0x00000004000e7c82 */ /* 0x000fe20008000000 */
[----:B------:R0:W-:Y:S01]  /*4480*/  STL.64 [R1+0x150], R8 ;  /* 0x0001500801007387 */ /* 0x0001e20000100a00 */
[----:B------:R-:W-:Y:S01]  /*4490*/  IMAD.U32 R3, RZ, RZ, UR15 ;  /* 0x0000000fff037e24 */ /* 0x000fe2000f8e00ff */
[----:B------:R-:W-:-:S02]  /*44a0*/  UMOV UR15, 0x80000020 ;  /* 0x80000020000f7882 */ /* 0x000fc40000000000 */
[----:B------:R0:W-:Y:S04]  /*44b0*/  STL.64 [R1+0x148], R6 ;  /* 0x0001480601007387 */ /* 0x0001e80000100a00 */
.L_x_1:
[----:B0-----:R-:W2:Y:S04]  /*44c0*/  LDL.64 R10, [R1+0x108] ;  /* 0x00010800010a7983 */ /* 0x001ea80000100a00 */
[----:B------:R-:W-:Y:S04]  /*44d0*/  STL [R1+0x5a8], R129 ;  /* 0x0005a88101007387 */ /* 0x000fe80000100800 */
        /* <DEDUP_REMOVED lines=22> */
[----:B------:R0:W-:Y:S04]  /*4640*/  STL.64 [R1+0x548], R86 ;  /* 0x0005485601007387 */ /* 0x0001e80000100a00 */
[----:B0-----:R-:W3:Y:S04]  /*4650*/  LDL.64 R86, [R1+0x150] ;  /* 0x0001500001567983 */ /* 0x001ee80000100a00 */
[----:B------:R0:W-:Y:S04]  /*4660*/  STL.64 [R1+0x540], R84 ;  /* 0x0005405401007387 */ /* 0x0001e80000100a00 */
[----:B0-----:R-:W4:Y:S04]  /*4670*/  LDL.64 R84, [R1+0x148] ;  /* 0x0001480001547983 */ /* 0x001f280000100a00 */
[----:B------:R0:W-:Y:S04]  /*4680*/  STL.64 [R1+0x538], R82 ;  /* 0x0005385201007387 */ /* 0x0001e80000100a00 */
[----:B0-----:R-:W3:Y:S01]  /*4690*/  LDL.64 R82, [R1+0x110] ;  /* 0x0001100001527983 */ /* 0x001ee20000100a00 */
[----:B------:R-:W-:-:S03]  /*46a0*/  ISETP.GT.AND P2, PT, R0, RZ, PT ;  /* 0x000000ff0000720c */ /* 0x000fc60003f44270 */
[----:B------:R-:W-:Y:S04]  /*46b0*/  STL.64 [R1+0x530], R80 ;  /* 0x0005305001007387 */ /* 0x000fe80000100a00 */
[----:B------:R-:W-:Y:S04]  /*46c0*/  STL.64 [R1+0x528], R78 ;  /* 0x0005284e01007387 */ /* 0x000fe80000100a00 */
[----:B------:R-:W-:Y:S04]  /*46d0*/  STL.64 [R1+0x520], R76 ;  /* 0x0005204c01007387 */ /* 0x000fe80000100a00 */
[----:B------:R-:W-:Y:S04]  /*46e0*/  STL.64 [R1+0x518], R74 ;  /* 0x0005184a01007387 */ /* 0x000fe80000100a00 */
[----:B------:R-:W-:Y:S04]  /*46f0*/  STL.64 [R1+0x510], R72 ;  /* 0x0005104801007387 */ /* 0x000fe80000100a00 */
[----:B------:R0:W-:Y:S04]  /*4700*/  STL.64 [R1+0x508], R70 ;  /* 0x0005084601007387 */ /* 0x0001e80000100a00 */
[----:B------:R-:W-:Y:S04]  /*4710*/  STL.64 [R1+0x500], R68 ;  /* 0x0005004401007387 */ /* 0x000fe80000100a00 */
[----:B------:R-:W-:Y:S04]  /*4720*/  STL.64 [R1+0x4f8], R66 ;  /* 0x0004f84201007387 */ /* 0x000fe80000100a00 */
[----:B------:R-:W-:Y:S01]  /*4730*/  STL.64 [R1+0x4f0], R64 ;  /* 0x0004f04001007387 */ /* 0x000fe20000100a00 */
[----:B--2---:R-:W-:-:S03]  /*4740*/  IADD3 R6, P1, R10, R2, RZ ;  /* 0x000000020a067210 */ /* 0x004fc60007f3e0ff */
[----:B------:R1:W-:Y:S01]  /*4750*/  STL.64 [R1+0x4e8], R62 ;  /* 0x0004e83e01007387 */ /* 0x0003e20000100a00 */
[----:B------:R-:W-:Y:S01]  /*4760*/  PRMT R18, RZ, 0x7610, R18 ;  /* 0x00007610ff127816 */ /* 0x000fe20000000012 */
[----:B0-----:R-:W0:Y:S02]  /*4770*/  LDC R70, c[0x0][0x23c] ;  /* 0x00008f00ff467b82 */ /* 0x001e240000000800 */
[----:B------:R2:W-:Y:S01]  /*4780*/  STL.64 [R1+0x4e0], R60 ;  /* 0x0004e03c01007387 */ /* 0x0005e20000100a00 */
[----:B------:R-:W-:-:S03]  /*4790*/  IMAD.X R7, R11, 0x1, R3, P1 ;  /* 0x000000010b077824 */ /* 0x000fc600008e0603 */
[----:B------:R-:W-:Y:S04]  /*47a0*/  STL.64 [R1+0x4d8], R58 ;  /* 0x0004d83a01007387 */ /* 0x000fe80000100a00 */
[----:B------:R-:W-:Y:S04]  /*47b0*/  STL.64 [R1+0x4d0], R56 ;  /* 0x0004d03801007387 */ /* 0x000fe80000100a00 */
[----:B------:R2:W-:Y:S04]  /*47c0*/  STL.64 [R1+0x4c8], R54 ;  /* 0x0004c83601007387 */ /* 0x0005e80000100a00 */
[----:B------:R-:W-:Y:S04]  /*47d0*/  STL.64 [R1+0x4c0], R52 ;  /* 0x0004c03401007387 */ /* 0x000fe80000100a00 */
[----:B------:R-:W-:Y:S04]  /*47e0*/  STL.64 [R1+0x4b8], R50 ;  /* 0x0004b83201007387 */ /* 0x000fe80000100a00 */
[----:B------:R-:W-:Y:S04]  /*47f0*/  STL.64 [R1+0x4b0], R48 ;  /* 0x0004b03001007387 */ /* 0x000fe80000100a00 */
[----:B------:R0:W-:Y:S04]  /*4800*/  STL.64 [R1+0x4a8], R46 ;  /* 0x0004a82e01007387 */ /* 0x0001e80000100a00 */
[----:B------:R0:W-:Y:S04]  /*4810*/  STL.64 [R1+0x4a0], R44 ;  /* 0x0004a02c01007387 */ /* 0x0001e80000100a00 */
[----:B------:R-:W-:Y:S04]  /*4820*/  STL.64 [R1+0x498], R42 ;  /* 0x0004982a01007387 */ /* 0x000fe80000100a00 */
[----:B------:R-:W-:Y:S04]  /*4830*/  STL.64 [R1+0x490], R40 ;  /* 0x0004902801007387 */ /* 0x000fe80000100a00 */
[----:B------:R0:W-:Y:S04]  /*4840*/  STL.64 [R1+0x488], R38 ;  /* 0x0004882601007387 */ /* 0x0001e80000100a00 */
[----:B------:R0:W-:Y:S04]  /*4850*/  STL.64 [R1+0x480], R36 ;  /* 0x0004802401007387 */ /* 0x0001e80000100a00 */
[----:B------:R0:W-:Y:S04]  /*4860*/  STL.64 [R1+0x478], R34 ;  /* 0x0004782201007387 */ /* 0x0001e80000100a00 */
[----:B------:R-:W-:Y:S04]  /*4870*/  STL.64 [R1+0x470], R32 ;  /* 0x0004702001007387 */ /* 0x000fe80000100a00 */
[----:B------:R0:W-:Y:S04]  /*4880*/  STL.64 [R1+0x468], R30 ;  /* 0x0004681e01007387 */ /* 0x0001e80000100a00 */
[----:B------:R0:W-:Y:S04]  /*4890*/  STL.64 [R1+0x460], R28 ;  /* 0x0004601c01007387 */ /* 0x0001e80000100a00 */
[----:B------:R-:W-:Y:S04]  /*48a0*/  STL.64 [R1+0x458], R26 ;  /* 0x0004581a01007387 */ /* 0x000fe80000100a00 */
[----:B------:R-:W-:Y:S04]  /*48b0*/  STL.64 [R1+0x450], R24 ;  /* 0x0004501801007387 */ /* 0x000fe80000100a00 */
[----:B-----5:R-:W-:Y:S04]  /*48c0*/  STL [R1+0x448], R250 ;  /* 0x000448fa01007387 */ /* 0x020fe80000100800 */
[----:B-----5:R0:W-:Y:S04]  /*48d0*/  STL.64 [R1+0x428], R230 ;  /* 0x000428e601007387 */ /* 0x0201e80000100a00 */
[----:B------:R-:W2:Y:S04]  /*48e0*/  LDL.64 R10, [R1+0x158] ;  /* 0x00015800010a7983 */ /* 0x000ea80000100a00 */
[----:B------:R-:W2:Y:S01]  /*48f0*/  LDL.64 R80, [R1+0x168] ;  /* 0x0001680001507983 */ /* 0x000ea20000100a00 */
[----:B------:R-:W-:-:S03]  /*4900*/  ISETP.GT.AND P3, PT, R0, 0x1, PT ;  /* 0x000000010000780c */ /* 0x000fc60003f64270 */
[----:B------:R4:W2:Y:S01]  /*4910*/  @P2 LDG.E.U16 R18, desc[UR16][R6.64] ;  /* 0x0000001006122981 */ /* 0x0008a2000c1e1500 */
[----:B------:R-:W-:Y:S02]  /*4920*/  PRMT R19, RZ, 0x7610, R19 ;  /* 0x00007610ff137816 */ /* 0x000fe40000000013 */
[----:B------:R-:W-:Y:S01]  /*4930*/  PRMT R22, RZ, 0x7610, R22 ;  /* 0x00007610ff167816 */ /* 0x000fe20000000016 */
[----:B------:R-:W2:Y:S01]  /*4940*/  LDL.64 R78, [R1+0x170] ;  /* 0x00017000014e7983 */ /* 0x000ea20000100a00 */
[----:B------:R-:W-:Y:S02]  /*4950*/  PRMT R77, RZ, 0x7610, R77 ;  /* 0x00007610ff4d7816 */ /* 0x000fe4000000004d */
[-C--:B----4-:R-:W-:Y:S02]  /*4960*/  IADD3 R6, P1, R84, R2.reuse, RZ ;  /* 0x0000000254067210 */ /* 0x090fe40007f3e0ff */
[----:B---3--:R-:W-:-:S05]  /*4970*/  IADD3 R8, P0, R82, R2, RZ ;  /* 0x0000000252087210 */ /* 0x008fca0007f1e0ff */
[--C-:B------:R-:W-:Y:S02]  /*4980*/  IMAD.X R9, R83, 0x1, R3.reuse, P0 ;  /* 0x0000000153097824 */ /* 0x100fe400000e0603 */
[----:B------:R-:W3:Y:S01]  /*4990*/  LDL.64 R82, [R1+0x160] ;  /* 0x0001600001527983 */ /* 0x000ee20000100a00 */
[----:B------:R-:W-:-:S03]  /*49a0*/  IMAD.X R7, R85, 0x1, R3, P1 ;  /* 0x0000000155077824 */ /* 0x000fc600008e0603 */
[----:B------:R-:W4:Y:S01]  /*49b0*/  @P2 LDG.E.U16 R19, desc[UR16][R8.64] ;  /* 0x0000001008132981 */ /* 0x000f22000c1e1500 */
[----:B------:R-:W-:-:S03]  /*49c0*/  ISETP.GT.AND P2, PT, R0, 0x2, PT ;  /* 0x000000020000780c */ /* 0x000fc60003f44270 */
[----:B------:R2:W4:Y:S01]  /*49d0*/  @P3 LDG.E.U16 R22, desc[UR16][R6.64] ;  /* 0x0000001006163981 */ /* 0x000522000c1e1500 */
[----:B------:R-:W-:Y:S02]  /*49e0*/  PRMT R23, RZ, 0x7610, R23 ;  /* 0x00007610ff177816 */ /* 0x000fe40000000017 */
[----:B------:R-:W-:Y:S01]  /*49f0*/  PRMT R76, RZ, 0x7610, R76 ;  /* 0x00007610ff4c7816 */ /* 0x000fe2000000004c */
[----:B------:R-:W4:Y:S01]  /*4a00*/  LDL.64 R84, [R1+0x1e0] ;  /* 0x0001e00001547983 */ /* 0x000f220000100a00 */
[----:B--2---:R-:W-:-:S05]  /*4a10*/  IADD3 R6, P1, R10, R2, RZ ;  /* 0x000000020a067210 */ /* 0x004fca0007f3e0ff */
[----:B------:R-:W-:Y:S02]  /*4a20*/  IMAD.X R7, R11, 0x1, R3, P1 ;  /* 0x000000010b077824 */ /* 0x000fe400008e0603 */
[----:B------:R-:W2:Y:S04]  /*4a30*/  LDL.64 R10, [R1+0x178] ;  /* 0x00017800010a7983 */ /* 0x000ea80000100a00 */
[----:B------:R1:W4:Y:S02]  /*4a40*/  @P2 LDG.E.U16 R77, desc[UR16][R6.64] ;  /* 0x00000010064d2981 */ /* 0x000324000c1e1500 */
[----:B-1----:R-:W-:-:S05]  /*4a50*/  IADD3 R6, P1, R80, R2, RZ ;  /* 0x0000000250067210 */ /* 0x002fca0007f3e0ff */
[----:B------:R-:W-:Y:S02]  /*4a60*/  IMAD.X R7, R81, 0x1, R3, P1 ;  /* 0x0000000151077824 */ /* 0x000fe400008e0603 */
[----:B------:R-:W4:Y:S01]  /*4a70*/  LDL.64 R80, [R1+0x188] ;  /* 0x0001880001507983 */ /* 0x000f220000100a00 */
[----:B------:R-:W-:-:S05]  /*4a80*/  IADD3 R8, P0, R86, R2, RZ ;  /* 0x0000000256087210 */ /* 0x000fca0007f1e0ff */
[----:B------:R-:W-:Y:S01]  /*4a90*/  IMAD.X R9, R87, 0x1, R3, P0 ;  /* 0x0000000157097824 */ /* 0x000fe200000e0603 */
[----:B------:R-:W-:Y:S01]  /*4aa0*/  PRMT R73, RZ, 0x7610, R73 ;  /* 0x00007610ff497816 */ /* 0x000fe20000000049 */
[----:B------:R-:W4:Y:S04]  /*4ab0*/  LDL.64 R86, [R1+0x228] ;  /* 0x0002280001567983 */ /* 0x000f280000100a00 */
[----:B------:R3:W4:Y:S01]  /*4ac0*/  @P3 LDG.E.U16 R23, desc[UR16][R8.64] ;  /* 0x0000001008173981 */ /* 0x000722000c1e1500 */
[----:B------:R-:W-:Y:S02]  /*4ad0*/  ISETP.GT.AND P3, PT, R0, 0x3, PT ;  /* 0x000000030000780c */ /* 0x000fe40003f64270 */
[----:B------:R-:W-:-:S11]  /*4ae0*/  PRMT R62, RZ, 0x7610, R62 ;  /* 0x00007610ff3e7816 */ /* 0x000fd6000000003e */
[----:B------:R-:W4:Y:S01]  /*4af0*/  @P3 LDG.E.U16 R73, desc[UR16][R6.64] ;  /* 0x0000001006493981 */ /* 0x000f22000c1e1500 */
[----:B---3--:R-:W-:-:S05]  /*4b00*/  IADD3 R8, P0, R82, R2, RZ ;  /* 0x0000000252087210 */ /* 0x008fca0007f1e0ff */
[----:B------:R-:W-:Y:S02]  /*4b10*/  IMAD.X R9, R83, 0x1, R3, P0 ;  /* 0x0000000153097824 */ /* 0x000fe400000e0603 */
[----:B------:R-:W3:Y:S04]  /*4b20*/  LDL.64 R82, [R1+0x180] ;  /* 0x0001800001527983 */ /* 0x000ee80000100a00 */
[----:B------:R1:W3:Y:S02]  /*4b30*/  @P2 LDG.E.U16 R76, desc[UR16][R8.64] ;  /* 0x00000010084c2981 */ /* 0x0002e4000c1e1500 */
[----:B-1----:R-:W-:-:S05]  /*4b40*/  IADD3 R8, P0, R78, R2, RZ ;  /* 0x000000024e087210 */ /* 0x002fca0007f1e0ff */
[----:B------:R-:W-:Y:S02]  /*4b50*/  IMAD.X R9, R79, 0x1, R3, P0 ;  /* 0x000000014f097824 */ /* 0x000fe400000e0603 */
[----:B------:R-:W3:Y:S01]  /*4b60*/  LDL.64 R78, [R1+0x190] ;  /* 0x00019000014e7983 */ /* 0x000ee20000100a00 */
[----:B------:R-:W-:Y:S02]  /*4b70*/  ISETP.GT.AND P2, PT, R0, 0x4, PT ;  /* 0x000000040000780c */ /* 0x000fe40003f44270 */
[----:B--2---:R-:W-:-:S05]  /*4b80*/  IADD3 R6, P1, R10, R2, RZ ;  /* 0x000000020a067210 */ /* 0x004fca0007f3e0ff */
[----:B------:R-:W-:Y:S02]  /*4b90*/  IMAD.X R7, R11, 0x1, R3, P1 ;  /* 0x000000010b077824 */ /* 0x000fe400008e0603 */
[----:B------:R-:W2:Y:S04]  /*4ba0*/  LDL.64 R10, [R1+0x198] ;  /* 0x00019800010a7983 */ /* 0x000ea80000100a00 */
[----:B------:R4:W2:Y:S02]  /*4bb0*/  @P2 LDG.E.U16 R62, desc[UR16][R6.64] ;  /* 0x00000010063e2981 */ /* 0x0008a4000c1e1500 */
[----:B----4-:R-:W-:-:S05]  /*4bc0*/  IADD3 R6, P1, R80, R2, RZ ;  /* 0x0000000250067210 */ /* 0x010fca0007f3e0ff */
[----:B------:R-:W-:Y:S02]  /*4bd0*/  IMAD.X R7, R81, 0x1, R3, P1 ;  /* 0x0000000151077824 */ /* 0x000fe400008e0603 */
[----:B------:R-:W4:Y:S01]  /*4be0*/  LDL.64 R80, [R1+0x1a8] ;  /* 0x0001a80001507983 */ /* 0x000f220000100a00 */
[----:B------:R-:W-:-:S06]  /*4bf0*/  PRMT R69, RZ, 0x7610, R69 ;  /* 0x00007610ff457816 */ /* 0x000fcc0000000045 */
[----:B------:R3:W4:Y:S01]  /*4c00*/  @P3 LDG.E.U16 R69, desc[UR16][R8.64] ;  /* 0x0000001008453981 */ /* 0x000722000c1e1500 */
[----:B------:R-:W-:Y:S02]  /*4c10*/  PRMT R61, RZ, 0x7610, R61 ;  /* 0x00007610ff3d7816 */ /* 0x000fe4000000003d */
[----:B------:R-:W-:Y:S02]  /*4c20*/  ISETP.GT.AND P3, PT, R0, 0x5, PT ;  /* 0x000000050000780c */ /* 0x000fe40003f64270 */
[----:B------:R-:W-:Y:S02]  /*4c30*/  PRMT R54, RZ, 0x7610, R54 ;  /* 0x00007610ff367816 */ /* 0x000fe40000000036 */
[----:B0-----:R-:W-:-:S09]  /*4c40*/  PRMT R46, RZ, 0x7610, R46 ;  /* 0x00007610ff2e7816 */ /* 0x001fd2000000002e */
[----:B------:R-:W4:Y:S01]  /*4c50*/  @P3 LDG.E.U16 R54, desc[UR16][R6.64] ;  /* 0x0000001006363981 */ /* 0x000f22000c1e1500 */
[----:B---3--:R-:W-:-:S05]  /*4c60*/  IADD3 R8, P0, R82, R2, RZ ;  /* 0x0000000252087210 */ /* 0x008fca0007f1e0ff */
[----:B------:R-:W-:Y:S02]  /*4c70*/  IMAD.X R9, R83, 0x1, R3, P0 ;  /* 0x0000000153097824 */ /* 0x000fe400000e0603 */
[----:B------:R-:W3:Y:S04]  /*4c80*/  LDL.64 R82, [R1+0x1a0] ;  /* 0x0001a00001527983 */ /* 0x000ee80000100a00 */
[----:B------:R0:W3:Y:S02]  /*4c90*/  @P2 LDG.E.U16 R61, desc[UR16][R8.64] ;  /* 0x00000010083d2981 */ /* 0x0000e4000c1e1500 */
[----:B0-----:R-:W-:-:S05]  /*4ca0*/  IADD3 R8, P0, R78, R2, RZ ;  /* 0x000000024e087210 */ /* 0x001fca0007f1e0ff */
        /* <DEDUP_REMOVED lines=15> */
[----:B------:R-:W-:-:S09]  /*4da0*/  PRMT R14, RZ, 0x7610, R14 ;  /* 0x00007610ff0e7816 */ /* 0x000fd2000000000e */
        /* <DEDUP_REMOVED lines=29> */
[----:B------:R-:W-:Y:S01]  /*4f80*/  PRMT R20, RZ, 0x7610, R20 ;  /* 0x00007610ff147816 */ /* 0x000fe20000000014 */
[----:B------:R0:W3:Y:S01]  /*4f90*/  @P3 LDG.E.U16 R21, desc[UR16][R8.64] ;  /* 0x0000001008153981 */ /* 0x0000e2000c1e1500 */
[----:B------:R-:W-:-:S04]  /*4fa0*/  PRMT R72, RZ, 0x7610, R72 ;  /* 0x00007610ff487816 */ /* 0x000fc80000000048 */
[----:B------:R2:W3:Y:S01]  /*4fb0*/  @P3 LDG.E.U16 R20, desc[UR16][R6.64] ;  /* 0x0000001006143981 */ /* 0x0004e2000c1e1500 */
[----:B0-----:R-:W-:-:S05]  /*4fc0*/  IADD3 R8, P0, R84, R2, RZ ;  /* 0x0000000254087210 */ /* 0x001fca0007f1e0ff */
[----:B------:R-:W-:Y:S01]  /*4fd0*/  IMAD.X R9, R85, 0x1, R3, P0 ;  /* 0x0000000155097824 */ /* 0x000fe200000e0603 */
[----:B--2---:R-:W-:-:S04]  /*4fe0*/  IADD3 R6, P1, R10, R2, RZ ;  /* 0x000000020a067210 */ /* 0x004fc80007f3e0ff */
[----:B------:R4:W2:Y:S01]  /*4ff0*/  @P2 LDG.E.U16 R72, desc[UR16][R8.64] ;  /* 0x0000001008482981 */ /* 0x0008a2000c1e1500 */
[----:B------:R-:W-:Y:S01]  /*5000*/  IMAD.X R7, R11, 0x1, R3, P1 ;  /* 0x000000010b077824 */ /* 0x000fe200008e0603 */
[----:B------:R-:W-:Y:S02]  /*5010*/  PRMT R75, RZ, 0x7610, R75 ;  /* 0x00007610ff4b7816 */ /* 0x000fe4000000004b */
[----:B------:R-:W2:Y:S01]  /*5020*/  LDL.64 R10, [R1+0x200] ;  /* 0x00020000010a7983 */ /* 0x000ea20000100a00 */
[----:B------:R-:W-:Y:S02]  /*5030*/  ISETP.GT.AND P3, PT, R0, 0xb, PT ;  /* 0x0000000b0000780c */ /* 0x000fe40003f64270 */
[----:B------:R-:W-:Y:S01]  /*5040*/  PRMT R68, RZ, 0x7610, R68 ;  /* 0x00007610ff447816 */ /* 0x000fe20000000044 */
[----:B------:R-:W2:Y:S04]  /*5050*/  LDL.64 R84, [R1+0x218] ;  /* 0x0002180001547983 */ /* 0x000ea80000100a00 */
[----:B------:R3:W2:Y:S01]  /*5060*/  @P2 LDG.E.U16 R75, desc[UR16][R6.64] ;  /* 0x00000010064b2981 */ /* 0x0006a2000c1e1500 */
[----:B----4-:R-:W-:-:S05]  /*5070*/  IADD3 R8, P0, R80, R2, RZ ;  /* 0x0000000250087210 */ /* 0x010fca0007f1e0ff */
[----:B------:R-:W-:Y:S02]  /*5080*/  IMAD.X R9, R81, 0x1, R3, P0 ;  /* 0x0000000151097824 */ /* 0x000fe400000e0603 */
[----:B------:R-:W4:Y:S01]  /*5090*/  LDL.64 R80, [R1+0x210] ;  /* 0x0002100001507983 */ /* 0x000f220000100a00 */
[----:B------:R-:W-:-:S06]  /*50a0*/  PRMT R67, RZ, 0x7610, R67 ;  /* 0x00007610ff437816 */ /* 0x000fcc0000000043 */
        /* <DEDUP_REMOVED lines=8> */
[----:B--2---:R-:W-:-:S05]  /*5130*/  IADD3 R8, P0, R10, R2, RZ ;  /* 0x000000020a087210 */ /* 0x004fca0007f1e0ff */
[----:B------:R-:W-:Y:S01]  /*5140*/  IMAD.X R9, R11, 0x1, R3, P0 ;  /* 0x000000010b097824 */ /* 0x000fe200000e0603 */
[----:B----4-:R-:W-:-:S05]  /*5150*/  IADD3 R10, P0, R80, R2, RZ ;  /* 0x00000002500a7210 */ /* 0x010fca0007f1e0ff */
[----:B------:R-:W-:Y:S02]  /*5160*/  IMAD.X R11, R81, 0x1, R3, P0 ;  /* 0x00000001510b7824 */ /* 0x000fe400000e0603 */
[----:B------:R-:W2:Y:S01]  /*5170*/  LDL.64 R80, [R1+0x230] ;  /* 0x0002300001507983 */ /* 0x000ea20000100a00 */
[C---:B------:R-:W-:Y:S02]  /*5180*/  ISETP.GT.AND P2, PT, R0.reuse, 0xc, PT ;  /* 0x0000000c0000780c */ /* 0x040fe40003f44270 */
[----:B------:R-:W-:Y:S02]  /*5190*/  PRMT R60, RZ, 0x7610, R60 ;  /* 0x00007610ff3c7816 */ /* 0x000fe4000000003c */
[----:B------:R-:W-:Y:S02]  /*51a0*/  ISETP.GT.AND P3, PT, R0, 0xd, PT ;  /* 0x0000000d0000780c */ /* 0x000fe40003f64270 */
[----:B------:R-:W-:-:S07]  /*51b0*/  PRMT R52, RZ, 0x7610, R52 ;  /* 0x00007610ff347816 */ /* 0x000fce0000000034 */
[----:B------:R3:W4:Y:S01]  /*51c0*/  @P2 LDG.E.U16 R60, desc[UR16][R6.64] ;  /* 0x00000010063c2981 */ /* 0x000722000c1e1500 */
[----:B------:R-:W-:-:S06]  /*51d0*/  PRMT R59, RZ, 0x7610, R59 ;  /* 0x00007610ff3b7816 */ /* 0x000fcc000000003b */
[----:B------:R-:W4:Y:S01]  /*51e0*/  @P2 LDG.E.U16 R59, desc[UR16][R8.64] ;  /* 0x00000010083b2981 */ /* 0x000f22000c1e1500 */
[----:B---3--:R-:W-:-:S05]  /*51f0*/  IADD3 R6, P1, R82, R2, RZ ;  /* 0x0000000252067210 */ /* 0x008fca0007f3e0ff */
[----:B------:R-:W-:Y:S02]  /*5200*/  IMAD.X R7, R83, 0x1, R3, P1 ;  /* 0x0000000153077824 */ /* 0x000fe400008e0603 */
[----:B------:R-:W3:Y:S04]  /*5210*/  LDL.64 R82, [R1+0x238] ;  /* 0x0002380001527983 */ /* 0x000ee80000100a00 */
[----:B------:R0:W4:Y:S02]  /*5220*/  @P3 LDG.E.U16 R52, desc[UR16][R6.64] ;  /* 0x0000001006343981 */ /* 0x000124000c1e1500 */
[----:B0-----:R-:W-:-:S05]  /*5230*/  IADD3 R6, P0, R78, R2, RZ ;  /* 0x000000024e067210 */ /* 0x001fca0007f1e0ff */
[----:B------:R-:W-:Y:S02]  /*5240*/  IMAD.X R7, R79, 0x1, R3, P0 ;  /* 0x000000014f077824 */ /* 0x000fe400000e0603 */
[----:B------:R-:W4:Y:S01]  /*5250*/  LDL.64 R78, [R1+0x240] ;  /* 0x00024000014e7983 */ /* 0x000f220000100a00 */
[----:B------:R-:W-:Y:S02]  /*5260*/  ISETP.GT.AND P2, PT, R0, 0xe, PT ;  /* 0x0000000e0000780c */ /* 0x000fe40003f44270 */
[----:B------:R-:W-:Y:S02]  /*5270*/  IADD3 R8, P1, R84, R2, RZ ;  /* 0x0000000254087210 */ /* 0x000fe40007f3e0ff */
[----:B------:R-:W-:Y:S02]  /*5280*/  PRMT R44, RZ, 0x7610, R44 ;  /* 0x00007610ff2c7816 */ /* 0x000fe4000000002c */
[----:B------:R-:W-:Y:S01]  /*5290*/  PRMT R43, RZ, 0x7610, R43 ;  /* 0x00007610ff2b7816 */ /* 0x000fe2000000002b */
[----:B------:R-:W-:-:S02]  /*52a0*/  IMAD.X R9, R85, 0x1, R3, P1 ;  /* 0x0000000155097824 */ /* 0x000fc400008e0603 */
[----:B------:R-:W4:Y:S04]  /*52b0*/  LDL.64 R84, [R1+0x248] ;  /* 0x0002480001547983 */ /* 0x000f280000100a00 */
[----:B------:R-:W4:Y:S04]  /*52c0*/  @P2 LDG.E.U16 R44, desc[UR16][R8.64] ;  /* 0x00000010082c2981 */ /* 0x000f28000c1e1500 */
[----:B------:R2:W4:Y:S02]  /*52d0*/  @P2 LDG.E.U16 R43, desc[UR16][R6.64] ;  /* 0x00000010062b2981 */ /* 0x000524000c1e1500 */
[----:B--2---:R-:W-:-:S05]  /*52e0*/  IADD3 R6, P2, R80, R2, RZ ;  /* 0x0000000250067210 */ /* 0x004fca0007f5e0ff */
[----:B------:R-:W-:Y:S02]  /*52f0*/  IMAD.X R7, R81, 0x1, R3, P2 ;  /* 0x0000000151077824 */ /* 0x000fe400010e0603 */
[----:B------:R-:W2:Y:S01]  /*5300*/  LDL.64 R80, [R1+0x250] ;  /* 0x0002500001507983 */ /* 0x000ea20000100a00 */
[----:B------:R-:W-:-:S06]  /*5310*/  PRMT R51, RZ, 0x7610, R51 ;  /* 0x00007610ff337816 */ /* 0x000fcc0000000033 */
[----:B------:R0:W2:Y:S01]  /*5320*/  @P3 LDG.E.U16 R51, desc[UR16][R10.64] ;  /* 0x000000100a333981 */ /* 0x0000a2000c1e1500 */
[----:B------:R-:W-:Y:S02]  /*5330*/  ISETP.GT.AND P3, PT, R0, 0xf, PT ;  /* 0x0000000f0000780c */ /* 0x000fe40003f64270 */
[----:B0-----:R-:W-:-:S05]  /*5340*/  IADD3 R10, P1, R86, R2, RZ ;  /* 0x00000002560a7210 */ /* 0x001fca0007f3e0ff */
[----:B------:R-:W-:Y:S01]  /*5350*/  IMAD.X R11, R87, 0x1, R3, P1 ;  /* 0x00000001570b7824 */ /* 0x000fe200008e0603 */
[----:B------:R-:W-:Y:S01]  /*5360*/  PRMT R35, RZ, 0x7610, R35 ;  /* 0x00007610ff237816 */ /* 0x000fe20000000023 */
[----:B------:R-:W2:Y:S05]  /*5370*/  LDL.64 R86, [R1+0x310] ;  /* 0x0003100001567983 */ /* 0x000eaa0000100a00 */
[----:B------:R4:W2:Y:S01]  /*5380*/  @P3 LDG.E.U16 R35, desc[UR16][R6.64] ;  /* 0x0000001006233981 */ /* 0x0008a2000c1e1500 */
[----:B---3--:R-:W-:-:S05]  /*5390*/  IADD3 R8, P1, R82, R2, RZ ;  /* 0x0000000252087210 */ /* 0x008fca0007f3e0ff */
[----:B------:R-:W-:Y:S02]  /*53a0*/  IMAD.X R9, R83, 0x1, R3, P1 ;  /* 0x0000000153097824 */ /* 0x000fe400008e0603 */
[----:B------:R-:W3:Y:S01]  /*53b0*/  LDL.64 R82, [R1+0x258] ;  /* 0x0002580001527983 */ /* 0x000ee20000100a00 */
[----:B------:R-:W-:Y:S02]  /*53c0*/  PRMT R36, RZ, 0x7610, R36 ;  /* 0x00007610ff247816 */ /* 0x000fe40000000024 */
[----:B------:R-:W-:-:S04]  /*53d0*/  ISETP.GT.AND P0, PT, R0, 0x10, PT ;  /* 0x000000100000780c */ /* 0x000fc80003f04270 */
[----:B------:R0:W3:Y:S01]  /*53e0*/  @P3 LDG.E.U16 R36, desc[UR16][R10.64] ;  /* 0x000000100a243981 */ /* 0x0000e2000c1e1500 */
[----:B----4-:R-:W-:-:S05]  /*53f0*/  IADD3 R6, P2, R78, R2, RZ ;  /* 0x000000024e067210 */ /* 0x010fca0007f5e0ff */
[----:B------:R-:W-:Y:S02]  /*5400*/  IMAD.X R7, R79, 0x1, R3, P2 ;  /* 0x000000014f077824 */ /* 0x000fe400010e0603 */
[----:B------:R-:W4:Y:S01]  /*5410*/  LDL.64 R78, [R1+0x260] ;  /* 0x00026000014e7983 */ /* 0x000f220000100a00 */
[-C--:B0-----:R-:W-:Y:S02]  /*5420*/  IADD3 R10, P1, R84, R2.reuse, RZ ;  /* 0x00000002540a7210 */ /* 0x081fe40007f3e0ff */
[----:B------:R-:W-:Y:S02]  /*5430*/  PRMT R13, RZ, 0x7610, R13 ;  /* 0x00007610ff0d7816 */ /* 0x000fe4000000000d */
[----:B------:R-:W-:Y:S01]  /*5440*/  PRMT R12, RZ, 0x7610, R12 ;  /* 0x00007610ff0c7816 */ /* 0x000fe2000000000c */
[----:B------:R-:W-:Y:S02]  /*5450*/  IMAD.X R11, R85, 0x1, R3, P1 ;  /* 0x00000001550b7824 */ /* 0x000fe400008e0603 */
[----:B------:R-:W4:Y:S04]  /*5460*/  LDL.64 R84, [R1+0x268] ;  /* 0x0002680001547983 */ /* 0x000f280000100a00 */
[----:B------:R2:W4:Y:S04]  /*5470*/  @P0 LDG.E.U16 R13, desc[UR16][R8.64] ;  /* 0x00000010080d0981 */ /* 0x000528000c1e1500 */
[----:B------:R3:W4:Y:S01]  /*5480*/  @P0 LDG.E.U16 R12, desc[UR16][R6.64] ;  /* 0x00000010060c0981 */ /* 0x000722000c1e1500 */
[----:B--2---:R-:W-:-:S05]  /*5490*/  IADD3 R8, P0, R80, R2, RZ ;  /* 0x0000000250087210 */ /* 0x004fca0007f1e0ff */
[----:B------:R-:W-:Y:S02]  /*54a0*/  IMAD.X R9, R81, 0x1, R3, P0 ;  /* 0x0000000151097824 */ /* 0x000fe400000e0603 */
[----:B------:R-:W2:Y:S01]  /*54b0*/  LDL.64 R80, [R1+0x270] ;  /* 0x0002700001507983 */ /* 0x000ea20000100a00 */
[----:B------:R-:W-:Y:S02]  /*54c0*/  ISETP.GT.AND P1, PT, R0, 0x12, PT ;  /* 0x000000120000780c */ /* 0x000fe40003f24270 */
[----:B------:R-:W-:Y:S02]  /*54d0*/  PRMT R71, RZ, 0x7610, R71 ;  /* 0x00007610ff477816 */ /* 0x000fe40000000047 */
[----:B------:R-:W-:Y:S02]  /*54e0*/  PRMT R74, RZ, 0x7610, R74 ;  /* 0x00007610ff4a7816 */ /* 0x000fe4000000004a */
[----:B---3--:R-:W-:-:S05]  /*54f0*/  IADD3 R6, P0, R82, R2, RZ ;  /* 0x0000000252067210 */ /* 0x008fca0007f1e0ff */
[----:B------:R-:W-:Y:S02]  /*5500*/  IMAD.X R7, R83, 0x1, R3, P0 ;  /* 0x0000000153077824 */ /* 0x000fe400000e0603 */
[----:B------:R-:W3:Y:S04]  /*5510*/  LDL.64 R82, [R1+0x278] ;  /* 0x0002780001527983 */ /* 0x000ee80000100a00 */
[----:B------:R4:W3:Y:S02]  /*5520*/  @P1 LDG.E.U16 R71, desc[UR16][R6.64] ;  /* 0x0000001006471981 */ /* 0x0008e4000c1e1500 */
[----:B----4-:R-:W-:-:S05]  /*5530*/  IADD3 R6, P0, R78, R2, RZ ;  /* 0x000000024e067210 */ /* 0x010fca0007f1e0ff */
[----:B------:R-:W-:Y:S02]  /*5540*/  IMAD.X R7, R79, 0x1, R3, P0 ;  /* 0x000000014f077824 */ /* 0x000fe400000e0603 */
[----:B------:R-:W4:Y:S04]  /*5550*/  LDL.64 R78, [R1+0x280] ;  /* 0x00028000014e7983 */ /* 0x000f280000100a00 */
[----:B------:R0:W4:Y:S01]  /*5560*/  @P1 LDG.E.U16 R74, desc[UR16][R6.64] ;  /* 0x00000010064a1981 */ /* 0x000122000c1e1500 */
[----:B------:R-:W-:Y:S02]  /*5570*/  ISETP.GT.AND P1, PT, R0, 0x13, PT ;  /* 0x000000130000780c */ /* 0x000fe40003f24270 */
[----:B------:R-:W-:Y:S02]  /*5580*/  PRMT R56, RZ, 0x7610, R56 ;  /* 0x00007610ff387816 */ /* 0x000fe40000000038 */
[----:B0-----:R-:W-:-:S05]  /*5590*/  IADD3 R6, P0, R84, R2, RZ ;  /* 0x0000000254067210 */ /* 0x001fca0007f1e0ff */
[----:B------:R-:W-:Y:S02]  /*55a0*/  IMAD.X R7, R85, 0x1, R3, P0 ;  /* 0x0000000155077824 */ /* 0x000fe400000e0603 */
[----:B------:R-:W4:Y:S04]  /*55b0*/  LDL.64 R84, [R1+0x288] ;  /* 0x0002880001547983 */ /* 0x000f280000100a00 */
[----:B------:R2:W4:Y:S02]  /*55c0*/  @P1 LDG.E.U16 R56, desc[UR16][R6.64] ;  /* 0x0000001006381981 */ /* 0x000524000c1e1500 */
[----:B--2---:R-:W-:-:S05]  /*55d0*/  IADD3 R6, P0, R80, R2, RZ ;  /* 0x0000000250067210 */ /* 0x004fca0007f1e0ff */
[----:B------:R-:W-:Y:S02]  /*55e0*/  IMAD.X R7, R81, 0x1, R3, P0 ;  /* 0x0000000151077824 */ /* 0x000fe400000e0603 */
[----:B------:R-:W2:Y:S01]  /*55f0*/  LDL.64 R80, [R1+0x290] ;  /* 0x0002900001507983 */ /* 0x000ea20000100a00 */
[----:B------:R-:W-:-:S06]  /*5600*/  PRMT R66, RZ, 0x7610, R66 ;  /* 0x00007610ff427816 */ /* 0x000fcc0000000042 */
[----:B------:R3:W2:Y:S01]  /*5610*/  @P1 LDG.E.U16 R66, desc[UR16][R6.64] ;  /* 0x0000001006421981 */ /* 0x0006a2000c1e1500 */
        /* <DEDUP_REMOVED lines=42> */
[----:B------:R-:W-:Y:S02]  /*58c0*/  ISETP.GT.AND P3, PT, R0, 0x11, PT ;  /* 0x000000110000780c */ /* 0x000fe40003f64270 */
[----:B------:R-:W-:Y:S02]  /*58d0*/  PRMT R33, RZ, 0x7610, R33 ;  /* 0x00007610ff217816 */ /* 0x000fe40000000021 */
[----:B------:R-:W-:-:S04]  /*58e0*/  PRMT R17, RZ, 0x7610, R17 ;  /* 0x00007610ff117816 */ /* 0x000fc80000000011 */
[----:B------:R-:W2:Y:S01]  /*58f0*/  @P1 LDG.E.U16 R33, desc[UR16][R6.64] ;  /* 0x0000001006211981 */ /* 0x000ea2000c1e1500 */
[----:B------:R-:W-:-:S04]  /*5900*/  ISETP.GT.AND P1, PT, R0, 0x18, PT ;  /* 0x000000180000780c */ /* 0x000fc80003f24270 */
[----:B------:R0:W2:Y:S02]  /*5910*/  @P3 LDG.E.U16 R17, desc[UR16][R8.64] ;  /* 0x0000001008113981 */ /* 0x0000a4000c1e1500 */
[----:B0-----:R-:W-:Y:S02]  /*5920*/  PRMT R8, RZ, 0x7610, R8 ;  /* 0x00007610ff087816 */ /* 0x001fe40000000008 */
[----:B---3--:R-:W-:-:S05]  /*5930*/  IADD3 R6, P0, R82, R2, RZ ;  /* 0x0000000252067210 */ /* 0x008fca0007f1e0ff */
[----:B------:R-:W-:Y:S02]  /*5940*/  IMAD.X R7, R83, 0x1, R3, P0 ;  /* 0x0000000153077824 */ /* 0x000fe400000e0603 */
[----:B------:R-:W3:Y:S04]  /*5950*/  LDL.64 R82, [R1+0x2d8] ;  /* 0x0002d80001527983 */ /* 0x000ee80000100a00 */
[----:B------:R4:W3:Y:S01]  /*5960*/  @P1 LDG.E.U16 R8, desc[UR16][R6.64] ;  /* 0x0000001006081981 */ /* 0x0008e2000c1e1500 */
[----:B------:R-:W-:Y:S02]  /*5970*/  PRMT R9, RZ, 0x7610, R9 ;  /* 0x00007610ff097816 */ /* 0x000fe40000000009 */
[----:B----4-:R-:W-:-:S05]  /*5980*/  IADD3 R6, P0, R78, R2, RZ ;  /* 0x000000024e067210 */ /* 0x010fca0007f1e0ff */
[----:B------:R-:W-:Y:S02]  /*5990*/  IMAD.X R7, R79, 0x1, R3, P0 ;  /* 0x000000014f077824 */ /* 0x000fe400000e0603 */
[----:B------:R-:W4:Y:S01]  /*59a0*/  LDL.64 R78, [R1+0x2e0] ;  /* 0x0002e000014e7983 */ /* 0x000f220000100a00 */
[----:B------:R-:W-:-:S03]  /*59b0*/  PRMT R16, RZ, 0x7610, R16 ;  /* 0x00007610ff107816 */ /* 0x000fc60000000010 */
[----:B------:R0:W4:Y:S01]  /*59c0*/  @P1 LDG.E.U16 R9, desc[UR16][R6.64] ;  /* 0x0000001006091981 */ /* 0x000122000c1e1500 */
[----:B------:R-:W-:-:S03]  /*59d0*/  ISETP.GT.AND P1, PT, R0, 0x19, PT ;  /* 0x000000190000780c */ /* 0x000fc60003f24270 */
[----:B------:R1:W4:Y:S01]  /*59e0*/  @P3 LDG.E.U16 R16, desc[UR16][R10.64] ;  /* 0x000000100a103981 */ /* 0x000322000c1e1500 */
[----:B0-----:R-:W-:Y:S02]  /*59f0*/  IADD3 R6, P0, R84, R2, RZ ;  /* 0x0000000254067210 */ /* 0x001fe40007f1e0ff */
[----:B-1----:R-:W-:-:S03]  /*5a00*/  PRMT R10, RZ, 0x7610, R10 ;  /* 0x00007610ff0a7816 */ /* 0x002fc6000000000a */
        /* <DEDUP_REMOVED lines=16> */
[----:B------:R-:W-:Y:S01]  /*5b10*/  IMAD.X R7, R79, 0x1, R3, P0 ;  /* 0x000000014f077824 */ /* 0x000fe200000e0603 */
[----:B------:R-:W-:Y:S01]  /*5b20*/  PRMT R65, RZ, 0x7610, R65 ;  /* 0x00007610ff417816 */ /* 0x000fe20000000041 */
[----:B------:R-:W4:Y:S04]  /*5b30*/  LDL.64 R78, [R1+0x300] ;  /* 0x00030000014e7983 */ /* 0x000f280000100a00 */
[----:B------:R0:W4:Y:S01]  /*5b40*/  @P1 LDG.E.U16 R252, desc[UR16][R6.64] ;  /* 0x0000001006fc1981 */ /* 0x000122000c1e1500 */
[----:B------:R-:W-:Y:S02]  /*5b50*/  ISETP.GT.AND P1, PT, R0, 0x1b, PT ;  /* 0x0000001b0000780c */ /* 0x000fe40003f24270 */
[----:B0-----:R-:W-:-:S05]  /*5b60*/  IADD3 R6, P0, R84, R2, RZ ;  /* 0x0000000254067210 */ /* 0x001fca0007f1e0ff */
[----:B------:R-:W-:Y:S01]  /*5b70*/  IMAD.X R7, R85, 0x1, R3, P0 ;  /* 0x0000000155077824 */ /* 0x000fe200000e0603 */
[----:B------:R-:W-:Y:S01]  /*5b80*/  PRMT R63, RZ, 0x7610, R63 ;  /* 0x00007610ff3f7816 */ /* 0x000fe2000000003f */
[----:B------:R-:W4:Y:S04]  /*5b90*/  LDL.64 R84, [R1+0x318] ;  /* 0x0003180001547983 */ /* 0x000f280000100a00 */
[----:B------:R2:W4:Y:S02]  /*5ba0*/  @P1 LDG.E.U16 R65, desc[UR16][R6.64] ;  /* 0x0000001006411981 */ /* 0x000524000c1e1500 */
[----:B--2---:R-:W-:-:S05]  /*5bb0*/  IADD3 R6, P0, R80, R2, RZ ;  /* 0x0000000250067210 */ /* 0x004fca0007f1e0ff */
[----:B------:R-:W-:Y:S02]  /*5bc0*/  IMAD.X R7, R81, 0x1, R3, P0 ;  /* 0x0000000151077824 */ /* 0x000fe400000e0603 */
[----:B------:R-:W2:Y:S04]  /*5bd0*/  LDL.64 R80, [R1+0x308] ;  /* 0x0003080001507983 */ /* 0x000ea80000100a00 */
[----:B------:R3:W2:Y:S01]  /*5be0*/  @P1 LDG.E.U16 R63, desc[UR16][R6.64] ;  /* 0x00000010063f1981 */ /* 0x0006a2000c1e1500 */
[----:B------:R-:W-:Y:S02]  /*5bf0*/  ISETP.GT.AND P1, PT, R0, 0x1c, PT ;  /* 0x0000001c0000780c */ /* 0x000fe40003f24270 */
[----:B------:R-:W-:Y:S02]  /*5c00*/  PRMT R57, RZ, 0x7610, R57 ;  /* 0x00007610ff397816 */ /* 0x000fe40000000039 */
[----:B------:R-:W-:-:S02]  /*5c10*/  PRMT R55, RZ, 0x7610, R55 ;  /* 0x00007610ff377816 */ /* 0x000fc40000000037 */
[----:B---3--:R-:W-:-:S05]  /*5c20*/  IADD3 R6, P0, R82, R2, RZ ;  /* 0x0000000252067210 */ /* 0x008fca0007f1e0ff */
[----:B------:R-:W-:Y:S02]  /*5c30*/  IMAD.X R7, R83, 0x1, R3, P0 ;  /* 0x0000000153077824 */ /* 0x000fe400000e0603 */
[----:B------:R-:W3:Y:S04]  /*5c40*/  LDL.64 R82, [R1+0x320] ;  /* 0x0003200001527983 */ /* 0x000ee80000100a00 */
[----:B------:R4:W3:Y:S02]  /*5c50*/  @P1 LDG.E.U16 R57, desc[UR16][R6.64] ;  /* 0x0000001006391981 */ /* 0x0008e4000c1e1500 */
[----:B----4-:R-:W-:-:S05]  /*5c60*/  IADD3 R6, P0, R78, R2, RZ ;  /* 0x000000024e067210 */ /* 0x010fca0007f1e0ff */
        /* <DEDUP_REMOVED lines=8> */
[----:B------:R-:W-:-:S09]  /*5cf0*/  PRMT R47, RZ, 0x7610, R47 ;  /* 0x00007610ff2f7816 */ /* 0x000fd2000000002f */
[----:B------:R0:W4:Y:S02]  /*5d00*/  @P1 LDG.E.U16 R49, desc[UR16][R6.64] ;  /* 0x0000001006311981 */ /* 0x000124000c1e1500 */
[----:B0-----:R-:W-:-:S05]  /*5d10*/  IADD3 R6, P0, R86, R2, RZ ;  /* 0x0000000256067210 */ /* 0x001fca0007f1e0ff */
[----:B------:R-:W-:-:S05]  /*5d20*/  IMAD.X R7, R87, 0x1, R3, P0 ;  /* 0x0000000157077824 */ /* 0x000fca00000e0603 */
[----:B------:R0:W4:Y:S01]  /*5d30*/  @P1 LDG.E.U16 R47, desc[UR16][R6.64] ;  /* 0x00000010062f1981 */ /* 0x000122000c1e1500 */
[----:B------:R-:W-:Y:S02]  /*5d40*/  ISETP.GT.AND P1, PT, R0, 0x1e, PT ;  /* 0x0000001e0000780c */ /* 0x000fe40003f24270 */
[----:B------:R-:W-:Y:S02]  /*5d50*/  PRMT R41, RZ, 0x7610, R41 ;  /* 0x00007610ff297816 */ /* 0x000fe40000000029 */
[----:B0-----:R-:W-:-:S05]  /*5d60*/  IADD3 R6, P0, R84, R2, RZ ;  /* 0x0000000254067210 */ /* 0x001fca0007f1e0ff */
[----:B------:R-:W-:-:S05]  /*5d70*/  IMAD.X R7, R85, 0x1, R3, P0 ;  /* 0x0000000155077824 */ /* 0x000fca00000e0603 */
[----:B------:R3:W4:Y:S01]  /*5d80*/  @P1 LDG.E.U16 R41, desc[UR16][R6.64] ;  /* 0x0000001006291981 */ /* 0x000722000c1e1500 */
[----:B------:R-:W-:Y:S02]  /*5d90*/  PRMT R39, RZ, 0x7610, R39 ;  /* 0x00007610ff277816 */ /* 0x000fe40000000027 */
[----:B---3--:R-:W-:-:S05]  /*5da0*/  IADD3 R6, P0, R82, R2, RZ ;  /* 0x0000000252067210 */ /* 0x008fca0007f1e0ff */
[----:B------:R-:W-:Y:S01]  /*5db0*/  IMAD.X R7, R83, 0x1, R3, P0 ;  /* 0x0000000153077824 */ /* 0x000fe200000e0603 */
[----:B------:R-:W0:Y:S04]  /*5dc0*/  S2R R87, SR_TID.X ;  /* 0x0000000000577919 */ /* 0x000e280000002100 */
[----:B------:R2:W3:Y:S01]  /*5dd0*/  @P1 LDG.E.U16 R39, desc[UR16][R6.64] ;  /* 0x0000001006271981 */ /* 0x0004e2000c1e1500 */
[----:B------:R-:W-:Y:S02]  /*5de0*/  ISETP.GT.AND P1, PT, R0, 0x1f, PT ;  /* 0x0000001f0000780c */ /* 0x000fe40003f24270 */
[----:B------:R-:W-:Y:S02]  /*5df0*/  PRMT R32, RZ, 0x7610, R32 ;  /* 0x00007610ff207816 */ /* 0x000fe40000000020 */
[----:B------:R-:W-:Y:S01]  /*5e00*/  PRMT R30, RZ, 0x7610, R30 ;  /* 0x00007610ff1e7816 */ /* 0x000fe2000000001e */
[----:B------:R1:W-:Y:S01]  /*5e10*/  STL.64 [R1+0x430], R2 ;  /* 0x0004300201007387 */ /* 0x0003e20000100a00 */
[----:B------:R-:W-:-:S02]  /*5e20*/  PRMT R29, RZ, 0x7610, R29 ;  /* 0x00007610ff1d7816 */ /* 0x000fc4000000001d */
[----:B0-----:R-:W-:-:S04]  /*5e30*/  LOP3.LUT R64, R87, 0x1f, RZ, 0xc0, !PT ;  /* 0x0000001f57407812 */ /* 0x001fc800078ec0ff */
[C---:B------:R-:W-:Y:S01]  /*5e40*/  ISETP.GE.AND P2, PT, R64.reuse, R0, PT ;  /* 0x000000004000720c */ /* 0x040fe20003f46270 */
[----:B------:R-:W-:Y:S01]  /*5e50*/  IMAD R70, R64, R70, RZ ;  /* 0x0000004640467224 */ /* 0x000fe200078e02ff */
[----:B------:R-:W-:Y:S01]  /*5e60*/  PRMT R137, RZ, 0x7610, R137 ;  /* 0x00007610ff897816 */ /* 0x000fe20000000089 */
[----:B------:R-:W-:Y:S02]  /*5e70*/  IMAD.MOV.U32 R230, RZ, RZ, R223 ;  /* 0x000000ffffe67224 */ /* 0x000fe400078e00df */
[----:B------:R-:W-:Y:S01]  /*5e80*/  IMAD.MOV.U32 R231, RZ, RZ, R222 ;  /* 0x000000ffffe77224 */ /* 0x000fe200078e00de */
[----:B------:R-:W-:Y:S02]  /*5e90*/  LOP3.LUT R64, R4, 0x10, RZ, 0x3c, !PT ;  /* 0x0000001004407812 */ /* 0x000fe400078e3cff */
[----:B--2---:R-:W-:-:S05]  /*5ea0*/  IADD3 R6, P0, R80, R2, RZ ;  /* 0x0000000250067210 */ /* 0x004fca0007f1e0ff */
[----:B------:R-:W-:-:S05]  /*5eb0*/  IMAD.X R7, R81, 0x1, R3, P0 ;  /* 0x0000000151077824 */ /* 0x000fca00000e0603 */
[----:B------:R4:W2:Y:S02]  /*5ec0*/  @P1 LDG.E.U16 R32, desc[UR16][R6.64] ;  /* 0x0000001006201981 */ /* 0x0008a4000c1e1500 */
[----:B----4-:R-:W-:-:S05]  /*5ed0*/  IADD3 R6, P0, R78, R2, RZ ;  /* 0x000000024e067210 */ /* 0x010fca0007f1e0ff */
[----:B------:R-:W-:-:S05]  /*5ee0*/  IMAD.X R7, R79, 0x1, R3, P0 ;  /* 0x000000014f077824 */ /* 0x000fca00000e0603 */
[----:B------:R0:W4:Y:S01]  /*5ef0*/  @P1 LDG.E.U16 R30, desc[UR16][R6.64] ;  /* 0x00000010061e1981 */ /* 0x000122000c1e1500 */
[----:B------:R-:W-:Y:S01]  /*5f00*/  BAR.SYNC.DEFER_BLOCKING 0x0 ;  /* 0x0000000000007b1d */ /* 0x000fe20000010000 */
[----:B-1----:R-:W-:Y:S02]  /*5f10*/  IMAD.MOV.U32 R2, RZ, RZ, R217 ;  /* 0x000000ffff027224 */ /* 0x002fe400078e00d9 */
[----:B------:R-:W-:Y:S02]  /*5f20*/  IMAD.MOV.U32 R3, RZ, RZ, R216 ;  /* 0x000000ffff037224 */ /* 0x000fe400078e00d8 */
[----:B0-----:R-:W-:-:S03]  /*5f30*/  IMAD.WIDE R6, R70, 0x2, R2 ;  /* 0x0000000246067825 */ /* 0x001fc600078e0202 */
[----:B------:R0:W-:Y:S02]  /*5f40*/  STL.64 [R1+0x120], R2 ;  /* 0x0001200201007387 */ /* 0x0001e40000100a00 */
[----:B0-----:R-:W-:Y:S02]  /*5f50*/  IMAD.MOV.U32 R2, RZ, RZ, R219 ;  /* 0x000000ffff027224 */ /* 0x001fe400078e00db */
[----:B------:R-:W-:Y:S01]  /*5f60*/  IMAD.MOV.U32 R3, RZ, RZ, R218 ;  /* 0x000000ffff037224 */ /* 0x000fe200078e00da */
[----:B------:R0:W4:Y:S04]  /*5f70*/  @!P2 LDG.E.U16 R29, desc[UR16][R6.64] ;  /* 0x00000010061da981 */ /* 0x000128000c1e1500 */
[----:B------:R1:W-:Y:S01]  /*5f80*/  STL.64 [R1+0x118], R2 ;  /* 0x0001180201007387 */ /* 0x0003e20000100a00 */
[----:B0-----:R-:W-:-:S05]  /*5f90*/  IMAD.WIDE R6, R70, 0x2, R2 ;  /* 0x0000000246067825 */ /* 0x001fca00078e0202 */
[----:B------:R0:W4:Y:S01]  /*5fa0*/  @!P2 LDG.E.U16 R137, desc[UR16][R6.64] ;  /* 0x000000100689a981 */ /* 0x000122000c1e1500 */
[----:B-1----:R-:W-:Y:S02]  /*5fb0*/  IMAD.MOV.U32 R2, RZ, RZ, R221 ;  /* 0x000000ffff027224 */ /* 0x002fe400078e00dd */
[----:B------:R-:W-:-:S05]  /*5fc0*/  IMAD.MOV.U32 R3, RZ, RZ, R220 ;  /* 0x000000ffff037224 */ /* 0x000fca00078e00dc */
[----:B------:R1:W-:Y:S04]  /*5fd0*/  STL.64 [R1+0x100], R2 ;  /* 0x0001000201007387 */ /* 0x0003e80000100a00 */
[----:B------:R-:W3:Y:S04]  /*5fe0*/  LDL.LU R87, [R1+0x128] ;  /* 0x0001280001577983 */ /* 0x000ee80000300800 */
[----:B------:R-:W2:Y:S01]  /*5ff0*/  LDL.LU R86, [R1+0x12c] ;  /* 0x00012c0001567983 */ /* 0x000ea20000300800 */
[----:B0-----:R-:W-:-:S03]  /*6000*/  IMAD.WIDE R6, R70, 0x2, R2 ;  /* 0x0000000246067825 */ /* 0x001fc600078e0202 */
[----:B------:R-:W4:Y:S01]  /*6010*/  LDL.LU R85, [R1+0x130] ;  /* 0x0001300001557983 */ /* 0x000f220000300800 */
[----:B-1----:R-:W-:-:S03]  /*6020*/  IMAD.MOV.U32 R2, RZ, RZ, R225 ;  /* 0x000000ffff027224 */ /* 0x002fc600078e00e1 */
[----:B------:R-:W4:Y:S01]  /*6030*/  LDL.LU R84, [R1+0x134] ;  /* 0x0001340001547983 */ /* 0x000f220000300800 */
[----:B------:R-:W-:-:S03]  /*6040*/  IMAD.MOV.U32 R3, RZ, RZ, R224 ;  /* 0x000000ffff037224 */ /* 0x000fc600078e00e0 */
[----:B------:R-:W4:Y:S04]  /*6050*/  LDL.LU R83, [R1+0x138] ;  /* 0x0001380001537983 */ /* 0x000f280000300800 */
[----:B------:R-:W4:Y:S04]  /*6060*/  LDL.LU R82, [R1+0x13c] ;  /* 0x00013c0001527983 */ /* 0x000f280000300800 */
[----:B------:R-:W4:Y:S04]  /*6070*/  LDL.LU R81, [R1+0x140] ;  /* 0x0001400001517983 */ /* 0x000f280000300800 */
[----:B------:R-:W4:Y:S04]  /*6080*/  LDL.LU R80, [R1+0x39c] ;  /* 0x00039c0001507983 */ /* 0x000f280000300800 */
[----:B------:R-:W4:Y:S04]  /*6090*/  LDL.LU R79, [R1+0x3a0] ;  /* 0x0003a000014f7983 */ /* 0x000f280000300800 */
[----:B------:R-:W4:Y:S04]  /*60a0*/  LDL.LU R78, [R1+0x3a4] ;  /* 0x0003a400014e7983 */ /* 0x000f280000300800 */
[----:B------:R-:W-:Y:S04]  /*60b0*/  STL.64 [R1+0x438], R230 ;  /* 0x000438e601007387 */ /* 0x000fe80000100a00 */
[----:B------:R-:W-:Y:S04]  /*60c0*/  STL.64 [R1+0x440], R2 ;  /* 0x0004400201007387 */ /* 0x000fe80000100a00 */
[----:B------:R0:W-:Y:S04]  /*60d0*/  STS.U16 [R4+UR6], R18 ;  /* 0x0000001204007988 */ /* 0x0001e80008000406 */
[----:B------:R1:W-:Y:S04]  /*60e0*/  STS.U16 [R4+UR6+0x2800], R12 ;  /* 0x0028000c04007988 */ /* 0x0003e80008000406 */
[----:B0-----:R-:W3:Y:S04]  /*60f0*/  LDL.LU R18, [R1+0x3a8] ;  /* 0x0003a80001127983 */ /* 0x001ee80000300800 */
[----:B-1----:R-:W2:Y:S04]  /*6100*/  LDL.LU R12, [R1+0x3ac] ;  /* 0x0003ac00010c7983 */ /* 0x002ea80000300800 */
[----:B------:R-:W-:Y:S04]  /*6110*/  STS.U16 [R4+UR6+0x2000], R19 ;  /* 0x0020001304007988 */ /* 0x000fe80008000406 */
[----:B------:R-:W-:Y:S04]  /*6120*/  STS.U16 [R4+UR6+0x400], R14 ;  /* 0x0004000e04007988 */ /* 0x000fe80008000406 */
[----:B------:R-:W-:Y:S04]  /*6130*/  STS.U16 [R4+UR6+0x2400], R15 ;  /* 0x0024000f04007988 */ /* 0x000fe80008000406 */
[----:B------:R-:W-:Y:S04]  /*6140*/  STS.U16 [R4+UR6+0x800], R13 ;  /* 0x0008000d04007988 */ /* 0x000fe80008000406 */
[----:B------:R-:W-:Y:S04]  /*6150*/  STS.U16 [R4+UR6+0xc00], R8 ;  /* 0x000c000804007988 */ /* 0x000fe80008000406 */
[----:B------:R0:W-:Y:S04]  /*6160*/  STS.U16 [R4+UR6+0x2c00], R9 ;  /* 0x002c000904007988 */ /* 0x0001e80008000406 */
[----:B------:R-:W-:Y:S04]  /*6170*/  STS.U16 [R64+UR6+0x80], R22 ;  /* 0x0000801640007988 */ /* 0x000fe80008000406 */
[----:B------:R-:W-:Y:S04]  /*6180*/  STS.U16 [R64+UR6+0x2080], R23 ;  /* 0x0020801740007988 */ /* 0x000fe80008000406 */
[----:B0-----:R-:W4:Y:S04]  /*6190*/  LDL.LU R9, [R1+0x3b0] ;  /* 0x0003b00001097983 */ /* 0x001f280000300800 */
[----:B------:R-:W-:Y:S04]  /*61a0*/  STS.U16 [R64+UR6+0x480], R20 ;  /* 0x0004801440007988 */ /* 0x000fe80008000406 */
[----:B------:R-:W3:Y:S04]  /*61b0*/  LDL.LU R8, [R1+0x3b4] ;  /* 0x0003b40001087983 */ /* 0x000ee80000300800 */
[----:B------:R-:W-:Y:S04]  /*61c0*/  STS.U16 [R64+UR6+0x2480], R21 ;  /* 0x0024801540007988 */ /* 0x000fe80008000406 */
[----:B------:R0:W-:Y:S04]  /*61d0*/  STS.U16 [R64+UR6+0x880], R16 ;  /* 0x0008801040007988 */ /* 0x0001e80008000406 */
[----:B0-----:R-:W3:Y:S04]  /*61e0*/  LDL.LU R16, [R1+0x3b8] ;  /* 0x0003b80001107983 */ /* 0x001ee80000300800 */
[----:B------:R-:W3:Y:S04]  /*61f0*/  LDL.LU R15, [R1+0x3bc] ;  /* 0x0003bc00010f7983 */ /* 0x000ee80000300800 */
[----:B------:R-:W3:Y:S04]  /*6200*/  LDL.LU R14, [R1+0x3c0] ;  /* 0x0003c000010e7983 */ /* 0x000ee80000300800 */
[----:B------:R-:W3:Y:S04]  /*6210*/  LDL.LU R13, [R1+0x3c4] ;  /* 0x0003c400010d7983 */ /* 0x000ee80000300800 */
[----:B------:R-:W-:Y:S04]  /*6220*/  STS.U16 [R64+UR6+0x2880], R17 ;  /* 0x0028801140007988 */ /* 0x000fe80008000406 */
[----:B------:R0:W-:Y:S04]  /*6230*/  STS.U16 [R64+UR6+0xc80], R10 ;  /* 0x000c800a40007988 */ /* 0x0001e80008000406 */
[----:B------:R1:W-:Y:S01]  /*6240*/  STS.U16 [R64+UR6+0x2c80], R11 ;  /* 0x002c800b40007988 */ /* 0x0003e20008000406 */
[----:B--2---:R-:W-:-:S03]  /*6250*/  IMAD.MOV.U32 R218, RZ, RZ, R12 ;  /* 0x000000ffffda7224 */ /* 0x004fc600078e000c */
[----:B------:R-:W2:Y:S04]  /*6260*/  LDL.LU R12, [R1+0x3cc] ;  /* 0x0003cc00010c7983 */ /* 0x000ea80000300800 */
[----:B0-----:R-:W2:Y:S01]  /*6270*/  LDL.LU R10, [R1+0x3d0] ;  /* 0x0003d000010a7983 */ /* 0x001ea20000300800 */
[----:B----4-:R-:W-:-:S03]  /*6280*/  IMAD.MOV.U32 R217, RZ, RZ, R9 ;  /* 0x000000ffffd97224 */ /* 0x010fc600078e0009 */
[----:B------:R-:W4:Y:S01]  /*6290*/  LDL.LU R9, [R1+0x3d4] ;  /* 0x0003d40001097983 */ /* 0x000f220000300800 */
[----:B---3--:R-:W-:-:S03]  /*62a0*/  IMAD.MOV.U32 R216, RZ, RZ, R8 ;  /* 0x000000ffffd87224 */ /* 0x008fc600078e0008 */
[----:B------:R-:W3:Y:S01]  /*62b0*/  LDL.LU R8, [R1+0x3d8] ;  /* 0x0003d80001087983 */ /* 0x000ee20000300800 */
[----:B------:R-:W-:-:S03]  /*62c0*/  IMAD.MOV.U32 R21, RZ, RZ, R14 ;  /* 0x000000ffff157224 */ /* 0x000fc600078e000e */
[----:B------:R-:W3:Y:S04]  /*62d0*/  LDL.LU R14, [R1+0x3dc] ;  /* 0x0003dc00010e7983 */ /* 0x000ee80000300800 */
[----:B-1----:R-:W3:Y:S01]  /*62e0*/  LDL.LU R11, [R1+0x3e0] ;  /* 0x0003e000010b7983 */ /* 0x002ee20000300800 */
[----:B------:R-:W-:Y:S01]  /*62f0*/  PRMT R28, RZ, 0x7610, R28 ;  /* 0x00007610ff1c7816 */ /* 0x000fe2000000001c */
[----:B------:R-:W-:Y:S02]  /*6300*/  IMAD.MOV.U32 R20, RZ, RZ, R13 ;  /* 0x000000ffff147224 */ /* 0x000fe400078e000d */
[----:B------:R-:W3:Y:S01]  /*6310*/  LDL.LU R13, [R1+0x3e8] ;  /* 0x0003e800010d7983 */ /* 0x000ee20000300800 */
[----:B------:R-:W-:Y:S01]  /*6320*/  PRMT R138, RZ, 0x7610, R138 ;  /* 0x00007610ff8a7816 */ /* 0x000fe2000000008a */
[----:B------:R-:W-:-:S02]  /*6330*/  IMAD.MOV.U32 R23, RZ, RZ, R16 ;  /* 0x000000ffff177224 */ /* 0x000fc400078e0010 */
[----:B------:R0:W3:Y:S01]  /*6340*/  @!P2 LDG.E.U16 R28, desc[UR16][R6.64] ;  /* 0x00000010061ca981 */ /* 0x0000e2000c1e1500 */
[----:B------:R-:W-:Y:S01]  /*6350*/  PRMT R27, RZ, 0x7610, R27 ;  /* 0x00007610ff1b7816 */ /* 0x000fe2000000001b */
[----:B------:R-:W-:Y:S02]  /*6360*/  IMAD.MOV.U32 R219, RZ, RZ, R18 ;  /* 0x000000ffffdb7224 */ /* 0x000fe400078e0012 */
[----:B------:R-:W-:Y:S02]  /*6370*/  IMAD.MOV.U32 R22, RZ, RZ, R15 ;  /* 0x000000ffff167224 */ /* 0x000fe400078e000f */
[----:B0-----:R-:W-:-:S05]  /*6380*/  IMAD.WIDE R6, R70, 0x2, R230 ;  /* 0x0000000246067825 */ /* 0x001fca00078e02e6 */
[----:B------:R0:W3:Y:S01]  /*6390*/  @!P2 LDG.E.U16 R138, desc[UR16][R6.64] ;  /* 0x00000010068aa981 */ /* 0x0000e2000c1e1500 */
[----:B------:R-:W-:Y:S02]  /*63a0*/  PRMT R139, RZ, 0x7610, R139 ;  /* 0x00007610ff8b7816 */ /* 0x000fe4000000008b */
[----:B------:R-:W-:Y:S02]  /*63b0*/  LOP3.LUT R249, R249, R248, RZ, 0x3c, !PT ;  /* 0x000000f8f9f97212 */ /* 0x000fe400078e3cff */
[----:B------:R-:W-:Y:S01]  /*63c0*/  LOP3.LUT R64, R4, 0x20, RZ, 0x3c, !PT ;  /* 0x0000002004407812 */ /* 0x000fe200078e3cff */
[----:B0-----:R-:W-:-:S04]  /*63d0*/  IMAD.WIDE R6, R70, 0x2, R2 ;  /* 0x0000000246067825 */ /* 0x001fc800078e0202 */
[----:B------:R-:W-:Y:S01]  /*63e0*/  IMAD.MOV.U32 R2, RZ, RZ, R227 ;  /* 0x000000ffff027224 */ /* 0x000fe200078e00e3 */
[----:B------:R0:W3:Y:S01]  /*63f0*/  @!P2 LDG.E.U16 R27, desc[UR16][R6.64] ;  /* 0x00000010061ba981 */ /* 0x0000e2000c1e1500 */
[----:B------:R-:W-:Y:S01]  /*6400*/  IMAD.MOV.U32 R3, RZ, RZ, R226 ;  /* 0x000000ffff037224 */ /* 0x000fe200078e00e2 */
[----:B------:R-:W-:Y:S01]  /*6410*/  LOP3.LUT R248, R249, R248, RZ, 0x3c, !PT ;  /* 0x000000f8f9f87212 */ /* 0x000fe200078e3cff */
[----:B------:R-:W-:Y:S02]  /*6420*/  IMAD.MOV.U32 R230, RZ, RZ, R229 ;  /* 0x000000ffffe67224 */ /* 0x000fe400078e00e5 */
[----:B------:R-:W-:Y:S01]  /*6430*/  IMAD.MOV.U32 R231, RZ, RZ, R228 ;  /* 0x000000ffffe77224 */ /* 0x000fe200078e00e4 */
[----:B------:R-:W-:Y:S01]  /*6440*/  STS.U16 [R64+UR6+0x100], R77 ;  /* 0x0001004d40007988 */ /* 0x000fe20008000406 */
[----:B0-----:R-:W-:Y:S01]  /*6450*/  IMAD.WIDE R6, R70, 0x2, R2 ;  /* 0x0000000246067825 */ /* 0x001fe200078e0202 */
[----:B------:R-:W-:Y:S02]  /*6460*/  PRMT R26, RZ, 0x7610, R26 ;  /* 0x00007610ff1a7816 */ /* 0x000fe4000000001a */
[----:B------:R-:W-:Y:S01]  /*6470*/  STS.U16 [R64+UR6+0x2100], R76 ;  /* 0x0021004c40007988 */ /* 0x000fe20008000406 */
[----:B------:R-:W-:-:S03]  /*6480*/  LOP3.LUT R247, R247, R246, RZ, 0x3c, !PT ;  /* 0x000000f6f7f77212 */ /* 0x000fc600078e3cff */
[----:B------:R0:W3:Y:S01]  /*6490*/  @!P2 LDG.E.U16 R139, desc[UR16][R6.64] ;  /* 0x00000010068ba981 */ /* 0x0000e2000c1e1500 */
[----:B------:R-:W-:-:S03]  /*64a0*/  LOP3.LUT R249, R249, R248, RZ, 0x3c, !PT ;  /* 0x000000f8f9f97212 */ /* 0x000fc600078e3cff */
[----:B------:R-:W-:Y:S01]  /*64b0*/  STS.U16 [R64+UR6+0x500], R75 ;  /* 0x0005004b40007988 */ /* 0x000fe20008000406 */
[----:B------:R-:W-:-:S03]  /*64c0*/  LOP3.LUT R246, R247, R246, RZ, 0x3c, !PT ;  /* 0x000000f6f7f67212 */ /* 0x000fc600078e3cff */
[----:B------:R1:W-:Y:S01]  /*64d0*/  STS.U16 [R64+UR6+0x2500], R72 ;  /* 0x0025004840007988 */ /* 0x0003e20008000406 */
[----:B0-----:R-:W-:-:S03]  /*64e0*/  IMAD.WIDE R6, R70, 0x2, R230 ;  /* 0x0000000246067825 */ /* 0x001fc600078e02e6 */
[----:B------:R0:W-:Y:S01]  /*64f0*/  STS.U16 [R64+UR6+0x900], R71 ;  /* 0x0009004740007988 */ /* 0x0001e20008000406 */
[----:B------:R-:W-:Y:S02]  /*6500*/  PRMT R140, RZ, 0x7610, R140 ;  /* 0x00007610ff8c7816 */ /* 0x000fe4000000008c */
[----:B------:R-:W-:Y:S01]  /*6510*/  LOP3.LUT R245, R245, R244, RZ, 0x3c, !PT ;  /* 0x000000f4f5f57212 */ /* 0x000fe200078e3cff */
[----:B------:R1:W3:Y:S01]  /*6520*/  @!P2 LDG.E.U16 R26, desc[UR16][R6.64] ;  /* 0x00000010061aa981 */ /* 0x0002e2000c1e1500 */
[----:B------:R-:W-:Y:S02]  /*6530*/  LOP3.LUT R247, R247, R246, RZ, 0x3c, !PT ;  /* 0x000000f6f7f77212 */ /* 0x000fe400078e3cff */
[----:B------:R-:W-:Y:S02]  /*6540*/  LOP3.LUT R244, R245, R244, RZ, 0x3c, !PT ;  /* 0x000000f4f5f47212 */ /* 0x000fe400078e3cff */
[----:B------:R-:W-:Y:S01]  /*6550*/  PRMT R25, RZ, 0x7610, R25 ;  /* 0x00007610ff197816 */ /* 0x000fe20000000019 */
[----:B-1----:R-:W-:Y:S01]  /*6560*/  IMAD.WIDE R6, R70, 0x2, R248 ;  /* 0x0000000246067825 */ /* 0x002fe200078e02f8 */
[----:B------:R-:W-:-:S02]  /*6570*/  LOP3.LUT R243, R243, R242, RZ, 0x3c, !PT ;  /* 0x000000f2f3f37212 */ /* 0x000fc400078e3cff */
[----:B------:R-:W-:Y:S02]  /*6580*/  LOP3.LUT R245, R245, R244, RZ, 0x3c, !PT ;  /* 0x000000f4f5f57212 */ /* 0x000fe400078e3cff */
[----:B------:R1:W3:Y:S01]  /*6590*/  @!P2 LDG.E.U16 R140, desc[UR16][R6.64] ;  /* 0x00000010068ca981 */ /* 0x0002e2000c1e1500 */
[C---:B------:R-:W-:Y:S02]  /*65a0*/  LOP3.LUT R242, R243.reuse, R242, RZ, 0x3c, !PT ;  /* 0x000000f2f3f27212 */ /* 0x040fe400078e3cff */
[----:B------:R-:W-:Y:S01]  /*65b0*/  PRMT R141, RZ, 0x7610, R141 ;  /* 0x00007610ff8d7816 */ /* 0x000fe2000000008d */
[----:B-1----:R-:W-:Y:S01]  /*65c0*/  IMAD.WIDE R6, R70, 0x2, R246 ;  /* 0x0000000246067825 */ /* 0x002fe200078e02f6 */
[----:B------:R-:W-:-:S04]  /*65d0*/  LOP3.LUT R243, R243, R242, RZ, 0x3c, !PT ;  /* 0x000000f2f3f37212 */ /* 0x000fc800078e3cff */
[----:B------:R1:W3:Y:S01]  /*65e0*/  @!P2 LDG.E.U16 R25, desc[UR16][R6.64] ;  /* 0x000000100619a981 */ /* 0x0002e2000c1e1500 */
[----:B------:R-:W-:Y:S01]  /*65f0*/  PRMT R24, RZ, 0x7610, R24 ;  /* 0x00007610ff187816 */ /* 0x000fe20000000018 */
[----:B-1----:R-:W-:-:S05]  /*6600*/  IMAD.WIDE R6, R70, 0x2, R244 ;  /* 0x0000000246067825 */ /* 0x002fca00078e02f4 */
[----:B------:R1:W3:Y:S02]  /*6610*/  @!P2 LDG.E.U16 R141, desc[UR16][R6.64] ;  /* 0x00000010068da981 */ /* 0x0002e4000c1e1500 */
[----:B-1----:R-:W-:-:S05]  /*6620*/  IMAD.WIDE R6, R70, 0x2, R242 ;  /* 0x0000000246067825 */ /* 0x002fca00078e02f2 */
[----:B------:R1:W3:Y:S01]  /*6630*/  @!P2 LDG.E.U16 R24, desc[UR16][R6.64] ;  /* 0x000000100618a981 */ /* 0x0002e2000c1e1500 */
[----:B--2---:R-:W-:-:S03]  /*6640*/  IMAD.MOV.U32 R19, RZ, RZ, R12 ;  /* 0x000000ffff137224 */ /* 0x004fc600078e000c */
[----:B------:R-:W2:Y:S01]  /*6650*/  LDL.LU R12, [R1+0x3ec] ;  /* 0x0003ec00010c7983 */ /* 0x000ea20000300800 */
[----:B------:R-:W-:Y:S02]  /*6660*/  IMAD.MOV.U32 R18, RZ, RZ, R10 ;  /* 0x000000ffff127224 */ /* 0x000fe400078e000a */
[----:B----4-:R-:W-:Y:S02]  /*6670*/  IMAD.MOV.U32 R17, RZ, RZ, R9 ;  /* 0x000000ffff117224 */ /* 0x010fe400078e0009 */
[----:B------:R-:W4:Y:S01]  /*6680*/  LDL.LU R9, [R1+0x3f0] ;  /* 0x0003f00001097983 */ /* 0x000f220000300800 */
[----:B---3--:R-:W-:-:S03]  /*6690*/  IMAD.MOV.U32 R16, RZ, RZ, R8 ;  /* 0x000000ffff107224 */ /* 0x008fc600078e0008 */
[----:B------:R-:W4:Y:S04]  /*66a0*/  LDL.LU R8, [R1+0x3f4] ;  /* 0x0003f40001087983 */ /* 0x000f280000300800 */
[----:B------:R-:W3:Y:S01]  /*66b0*/  LDL.LU R10, [R1+0x3fc] ;  /* 0x0003fc00010a7983 */ /* 0x000ee20000300800 */
[----:B------:R-:W-:Y:S02]  /*66c0*/  IMAD.MOV.U32 R15, RZ, RZ, R14 ;  /* 0x000000ffff0f7224 */ /* 0x000fe400078e000e */
[----:B------:R-:W-:Y:S02]  /*66d0*/  IMAD.MOV.U32 R14, RZ, RZ, R11 ;  /* 0x000000ffff0e7224 */ /* 0x000fe400078e000b */
[----:B------:R-:W3:Y:S04]  /*66e0*/  LDL.LU R11, [R1+0x3f8] ;  /* 0x0003f800010b7983 */ /* 0x000ee80000300800 */
[----:B------:R-:W3:Y:S04]  /*66f0*/  LDL.LU R72, [R1+0x400] ;  /* 0x0004000001487983 */ /* 0x000ee80000300800 */
[----:B0-----:R-:W3:Y:S01]  /*6700*/  LDL.LU R71, [R1+0x404] ;  /* 0x0004040001477983 */ /* 0x001ee20000300800 */
[----:B------:R-:W-:-:S02]  /*6710*/  LOP3.LUT R241, R241, R240, RZ, 0x3c, !PT ;  /* 0x000000f0f1f17212 */ /* 0x000fc400078e3cff */
[----:B------:R-:W-:Y:S02]  /*6720*/  LOP3.LUT R239, R239, R238, RZ, 0x3c, !PT ;  /* 0x000000eeefef7212 */ /* 0x000fe400078e3cff */
[----:B------:R-:W-:Y:S02]  /*6730*/  LOP3.LUT R240, R241, R240, RZ, 0x3c, !PT ;  /* 0x000000f0f1f07212 */ /* 0x000fe400078e3cff */
[----:B------:R-:W-:Y:S02]  /*6740*/  LOP3.LUT R238, R239, R238, RZ, 0x3c, !PT ;  /* 0x000000eeefee7212 */ /* 0x000fe400078e3cff */
[----:B------:R-:W-:Y:S02]  /*6750*/  LOP3.LUT R241, R241, R240, RZ, 0x3c, !PT ;  /* 0x000000f0f1f17212 */ /* 0x000fe400078e3cff */
[----:B------:R-:W-:Y:S02]  /*6760*/  PRMT R142, RZ, 0x7610, R142 ;  /* 0x00007610ff8e7816 */ /* 0x000fe4000000008e */
[----:B------:R-:W-:Y:S01]  /*6770*/  LOP3.LUT R237, R237, R236, RZ, 0x3c, !PT ;  /* 0x000000eceded7212 */ /* 0x000fe200078e3cff */
[----:B-1----:R-:W-:Y:S01]  /*6780*/  IMAD.WIDE R6, R70, 0x2, R240 ;  /* 0x0000000246067825 */ /* 0x002fe200078e02f0 */
[----:B------:R-:W-:-:S02]  /*6790*/  LOP3.LUT R239, R239, R238, RZ, 0x3c, !PT ;  /* 0x000000eeefef7212 */ /* 0x000fc400078e3cff */
[----:B------:R-:W-:Y:S02]  /*67a0*/  LOP3.LUT R236, R237, R236, RZ, 0x3c, !PT ;  /* 0x000000ecedec7212 */ /* 0x000fe400078e3cff */
[----:B------:R0:W3:Y:S01]  /*67b0*/  @!P2 LDG.E.U16 R142, desc[UR16][R6.64] ;  /* 0x00000010068ea981 */ /* 0x0000e2000c1e1500 */
[----:B------:R-:W-:Y:S02]  /*67c0*/  PRMT R129, RZ, 0x7610, R129 ;  /* 0x00007610ff817816 */ /* 0x000fe40000000081 */
[----:B------:R-:W-:Y:S02]  /*67d0*/  LOP3.LUT R235, R235, R234, RZ, 0x3c, !PT ;  /* 0x000000eaebeb7212 */ /* 0x000fe400078e3cff */
[----:B------:R-:W-:Y:S02]  /*67e0*/  LOP3.LUT R237, R237, R236, RZ, 0x3c, !PT ;  /* 0x000000eceded7212 */ /* 0x000fe400078e3cff */
[----:B------:R-:W-:Y:S01]  /*67f0*/  LOP3.LUT R234, R235, R234, RZ, 0x3c, !PT ;  /* 0x000000eaebea7212 */ /* 0x000fe200078e3cff */
[----:B0-----:R-:W-:Y:S01]  /*6800*/  IMAD.WIDE R6, R70, 0x2, R238 ;  /* 0x0000000246067825 */ /* 0x001fe200078e02ee */
[----:B------:R-:W-:-:S02]  /*6810*/  PRMT R143, RZ, 0x7610, R143 ;  /* 0x00007610ff8f7816 */ /* 0x000fc4000000008f */
[----:B------:R-:W-:Y:S02]  /*6820*/  LOP3.LUT R233, R233, R232, RZ, 0x3c, !PT ;  /* 0x000000e8e9e97212 */ /* 0x000fe400078e3cff */
[----:B------:R0:W3:Y:S01]  /*6830*/  @!P2 LDG.E.U16 R129, desc[UR16][R6.64] ;  /* 0x000000100681a981 */ /* 0x0000e2000c1e1500 */
[----:B------:R-:W-:Y:S02]  /*6840*/  LOP3.LUT R235, R235, R234, RZ, 0x3c, !PT ;  /* 0x000000eaebeb7212 */ /* 0x000fe400078e3cff */
[C---:B------:R-:W-:Y:S02]  /*6850*/  LOP3.LUT R232, R233.reuse, R232, RZ, 0x3c, !PT ;  /* 0x000000e8e9e87212 */ /* 0x040fe400078e3cff */
[----:B------:R-:W-:Y:S01]  /*6860*/  PRMT R130, RZ, 0x7610, R130 ;  /* 0x00007610ff827816 */ /* 0x000fe20000000082 */
[----:B0-----:R-:W-:Y:S01]  /*6870*/  IMAD.WIDE R6, R70, 0x2, R236 ;  /* 0x0000000246067825 */ /* 0x001fe200078e02ec */
[----:B------:R-:W-:-:S04]  /*6880*/  LOP3.LUT R233, R233, R232, RZ, 0x3c, !PT ;  /* 0x000000e8e9e97212 */ /* 0x000fc800078e3cff */
[----:B------:R0:W3:Y:S01]  /*6890*/  @!P2 LDG.E.U16 R143, desc[UR16][R6.64] ;  /* 0x00000010068fa981 */ /* 0x0000e2000c1e1500 */
[----:B------:R-:W-:Y:S01]  /*68a0*/  PRMT R144, RZ, 0x7610, R144 ;  /* 0x00007610ff907816 */ /* 0x000fe20000000090 */
[----:B------:R-:W-:Y:S02]  /*68b0*/  IMAD.MOV.U32 R228, RZ, RZ, R86 ;  /* 0x000000ffffe47224 */ /* 0x000fe400078e0056 */
[----:B0-----:R-:W-:-:S05]  /*68c0*/  IMAD.WIDE R6, R70, 0x2, R234 ;  /* 0x0000000246067825 */ /* 0x001fca00078e02ea */
[----:B------:R0:W3:Y:S01]  /*68d0*/  @!P2 LDG.E.U16 R130, desc[UR16][R6.64] ;  /* 0x000000100682a981 */ /* 0x0000e2000c1e1500 */
[----:B------:R-:W-:Y:S01]  /*68e0*/  IMAD.MOV.U32 R229, RZ, RZ, R87 ;  /* 0x000000ffffe57224 */ /* 0x000fe200078e0057 */
[----:B------:R-:W-:Y:S01]  /*68f0*/  PRMT R131, RZ, 0x7610, R131 ;  /* 0x00007610ff837816 */ /* 0x000fe20000000083 */
[----:B0-----:R-:W-:-:S05]  /*6900*/  IMAD.WIDE R6, R70, 0x2, R232 ;  /* 0x0000000246067825 */ /* 0x001fca00078e02e8 */
[----:B------:R0:W3:Y:S01]  /*6910*/  @!P2 LDG.E.U16 R144, desc[UR16][R6.64] ;  /* 0x000000100690a981 */ /* 0x0000e2000c1e1500 */
[----:B------:R-:W-:Y:S02]  /*6920*/  IMAD.MOV.U32 R226, RZ, RZ, R84 ;  /* 0x000000ffffe27224 */ /* 0x000fe400078e0054 */
        /* <DEDUP_REMOVED lines=37> */
[----:B------:R-:W-:-:S03]  /*6b80*/  PRMT R150, RZ, 0x7610, R150 ;  /* 0x00007610ff967816 */ /* 0x000fc60000000096 */
[----:B------:R-:W-:Y:S01]  /*6b90*/  STS.U16 [R64+UR6+0x2900], R74 ;  /* 0x0029004a40007988 */ /* 0x000fe20008000406 */
[----:B0-----:R-:W-:-:S03]  /*6ba0*/  IMAD.WIDE R6, R70, 0x2, R16 ;  /* 0x0000000246067825 */ /* 0x001fc600078e0210 */
[----:B------:R-:W-:Y:S04]  /*6bb0*/  STS.U16 [R64+UR6+0xd00], R251 ;  /* 0x000d00fb40007988 */ /* 0x000fe80008000406 */
[----:B------:R0:W3:Y:S01]  /*6bc0*/  @!P2 LDG.E.U16 R135, desc[UR16][R6.64] ;  /* 0x000000100687a981 */ /* 0x0000e2000c1e1500 */
[----:B------:R-:W-:-:S03]  /*6bd0*/  PRMT R136, RZ, 0x7610, R136 ;  /* 0x00007610ff887816 */ /* 0x000fc60000000088 */
[----:B------:R1:W-:Y:S01]  /*6be0*/  STS.U16 [R64+UR6+0x2d00], R252 ;  /* 0x002d00fc40007988 */ /* 0x0003e20008000406 */
[----:B0-----:R-:W-:Y:S01]  /*6bf0*/  IMAD.WIDE R6, R70, 0x2, R14 ;  /* 0x0000000246067825 */ /* 0x001fe200078e020e */
[----:B-1----:R-:W-:-:S04]  /*6c00*/  LOP3.LUT R64, R4, 0x30, RZ, 0x3c, !PT ;  /* 0x0000003004407812 */ /* 0x002fc800078e3cff */
[----:B------:R2:W3:Y:S01]  /*6c10*/  @!P2 LDG.E.U16 R150, desc[UR16][R6.64] ;  /* 0x000000100696a981 */ /* 0x0004e2000c1e1500 */
[----:B------:R-:W-:-:S03]  /*6c20*/  PRMT R151, RZ, 0x7610, R151 ;  /* 0x00007610ff977816 */ /* 0x000fc60000000097 */
[----:B------:R-:W-:Y:S01]  /*6c30*/  STS.U16 [R64+UR6+0x180], R73 ;  /* 0x0001804940007988 */ /* 0x000fe20008000406 */
[----:B--2---:R-:W-:-:S03]  /*6c40*/  IMAD.WIDE R6, R70, 0x2, R12 ;  /* 0x0000000246067825 */ /* 0x004fc600078e020c */
[----:B------:R-:W-:Y:S04]  /*6c50*/  STS.U16 [R64+UR6+0x2180], R69 ;  /* 0x0021804540007988 */ /* 0x000fe80008000406 */
[----:B------:R-:W-:Y:S04]  /*6c60*/  STS.U16 [R64+UR6+0x580], R68 ;  /* 0x0005804440007988 */ /* 0x000fe80008000406 */
[----:B------:R4:W2:Y:S04]  /*6c70*/  @!P2 LDG.E.U16 R136, desc[UR16][R6.64] ;  /* 0x000000100688a981 */ /* 0x0008a8000c1e1500 */
[----:B------:R-:W-:Y:S04]  /*6c80*/  STS.U16 [R64+UR6+0x2580], R67 ;  /* 0x0025804340007988 */ /* 0x000fe80008000406 */
[----:B------:R0:W-:Y:S01]  /*6c90*/  STS.U16 [R64+UR6+0x980], R56 ;  /* 0x0009803840007988 */ /* 0x0001e20008000406 */
[----:B----4-:R-:W-:-:S03]  /*6ca0*/  IMAD.WIDE R6, R70, 0x2, R8 ;  /* 0x0000000246067825 */ /* 0x010fc600078e0208 */
[----:B------:R-:W-:Y:S01]  /*6cb0*/  STS.U16 [R64+UR6+0x2980], R66 ;  /* 0x0029804240007988 */ /* 0x000fe20008000406 */
[----:B------:R-:W-:Y:S02]  /*6cc0*/  PRMT R252, RZ, 0x7610, R252 ;  /* 0x00007610fffc7816 */ /* 0x000fe400000000fc */
[----:B0-----:R-:W-:Y:S01]  /*6cd0*/  LOP3.LUT R56, R4, 0x40, RZ, 0x3c, !PT ;  /* 0x0000004004387812 */ /* 0x001fe200078e3cff */
[----:B------:R-:W-:Y:S04]  /*6ce0*/  STS.U16 [R64+UR6+0xd80], R65 ;  /* 0x000d804140007988 */ /* 0x000fe80008000406 */
[----:B------:R3:W4:Y:S04]  /*6cf0*/  @!P2 LDG.E.U16 R151, desc[UR16][R6.64] ;  /* 0x000000100697a981 */ /* 0x000728000c1e1500 */
[----:B------:R-:W-:Y:S04]  /*6d00*/  STS.U16 [R64+UR6+0x2d80], R63 ;  /* 0x002d803f40007988 */ /* 0x000fe80008000406 */
[----:B------:R-:W-:Y:S01]  /*6d10*/  STS.U16 [R56+UR6+0x200], R62 ;  /* 0x0002003e38007988 */ /* 0x000fe20008000406 */
[----:B---3--:R-:W-:-:S03]  /*6d20*/  IMAD.WIDE R6, R70, 0x2, R10 ;  /* 0x0000000246067825 */ /* 0x008fc600078e020a */
[----:B------:R-:W-:Y:S04]  /*6d30*/  STS.U16 [R56+UR6+0x2200], R61 ;  /* 0x0022003d38007988 */ /* 0x000fe80008000406 */
[----:B------:R-:W-:Y:S04]  /*6d40*/  STS.U16 [R56+UR6+0x600], R60 ;  /* 0x0006003c38007988 */ /* 0x000fe80008000406 */
[----:B------:R-:W-:Y:S04]  /*6d50*/  STS.U16 [R56+UR6+0x2600], R59 ;  /* 0x0026003b38007988 */ /* 0x000fe80008000406 */
[----:B------:R0:W-:Y:S04]  /*6d60*/  STS.U16 [R56+UR6+0xa00], R48 ;  /* 0x000a003038007988 */ /* 0x0001e80008000406 */
[----:B------:R1:W3:Y:S04]  /*6d70*/  @!P2 LDG.E.U16 R252, desc[UR16][R6.64] ;  /* 0x0000001006fca981 */ /* 0x0002e8000c1e1500 */
[----:B------:R-:W-:Y:S01]  /*6d80*/  STS.U16 [R56+UR6+0x2a00], R58 ;  /* 0x002a003a38007988 */ /* 0x000fe20008000406 */
[----:B0-----:R-:W-:-:S03]  /*6d90*/  LOP3.LUT R48, R4, 0x50, RZ, 0x3c, !PT ;  /* 0x0000005004307812 */ /* 0x001fc600078e3cff */
[----:B------:R-:W-:Y:S04]  /*6da0*/  STS.U16 [R56+UR6+0xe00], R57 ;  /* 0x000e003938007988 */ /* 0x000fe80008000406 */
[----:B------:R-:W-:Y:S01]  /*6db0*/  STS.U16 [R56+UR6+0x2e00], R55 ;  /* 0x002e003738007988 */ /* 0x000fe20008000406 */
[----:B-1----:R-:W-:-:S03]  /*6dc0*/  IMAD.MOV.U32 R6, RZ, RZ, R71 ;  /* 0x000000ffff067224 */ /* 0x002fc600078e0047 */
[----:B------:R-:W-:Y:S01]  /*6dd0*/  STS.U16 [R48+UR6+0x280], R54 ;  /* 0x0002803630007988 */ /* 0x000fe20008000406 */
[----:B------:R-:W-:-:S03]  /*6de0*/  IMAD.MOV.U32 R7, RZ, RZ, R72 ;  /* 0x000000ffff077224 */ /* 0x000fc600078e0048 */
[----:B------:R-:W-:Y:S01]  /*6df0*/  STS.U16 [R48+UR6+0x2280], R53 ;  /* 0x0022803530007988 */ /* 0x000fe20008000406 */
[----:B------:R-:W-:-:S03]  /*6e00*/  PRMT R251, RZ, 0x7610, R251 ;  /* 0x00007610fffb7816 */ /* 0x000fc600000000fb */
[----:B------:R-:W-:Y:S01]  /*6e10*/  STS.U16 [R48+UR6+0x680], R52 ;  /* 0x0006803430007988 */ /* 0x000fe20008000406 */
[----:B------:R-:W-:-:S03]  /*6e20*/  IMAD.WIDE R70, R70, 0x2, R6 ;  /* 0x0000000246467825 */ /* 0x000fc600078e0206 */
[----:B------:R-:W-:Y:S04]  /*6e30*/  STS.U16 [R48+UR6+0x2680], R51 ;  /* 0x0026803330007988 */ /* 0x000fe80008000406 */
[----:B------:R0:W-:Y:S04]  /*6e40*/  STS.U16 [R48+UR6+0xa80], R40 ;  /* 0x000a802830007988 */ /* 0x0001e80008000406 */
[----:B------:R-:W-:Y:S04]  /*6e50*/  STS.U16 [R48+UR6+0x2a80], R50 ;  /* 0x002a803230007988 */ /* 0x000fe80008000406 */
[----:B------:R-:W4:Y:S01]  /*6e60*/  @!P2 LDG.E.U16 R251, desc[UR16][R70.64] ;  /* 0x0000001046fba981 */ /* 0x000f22000c1e1500 */
[----:B0-----:R-:W-:-:S03]  /*6e70*/  LOP3.LUT R40, R4, 0x60, RZ, 0x3c, !PT ;  /* 0x0000006004287812 */ /* 0x001fc600078e3cff */
[----:B------:R-:W-:Y:S04]  /*6e80*/  STS.U16 [R48+UR6+0xe80], R49 ;  /* 0x000e803130007988 */ /* 0x000fe80008000406 */
[----:B------:R-:W-:Y:S04]  /*6e90*/  STS.U16 [R48+UR6+0x2e80], R47 ;  /* 0x002e802f30007988 */ /* 0x000fe80008000406 */
[----:B------:R-:W-:Y:S04]  /*6ea0*/  STS.U16 [R40+UR6+0x300], R46 ;  /* 0x0003002e28007988 */ /* 0x000fe80008000406 */
[----:B------:R-:W-:Y:S04]  /*6eb0*/  STS.U16 [R40+UR6+0x2300], R45 ;  /* 0x0023002d28007988 */ /* 0x000fe80008000406 */
[----:B------:R-:W-:Y:S04]  /*6ec0*/  STS.U16 [R40+UR6+0x700], R44 ;  /* 0x0007002c28007988 */ /* 0x000fe80008000406 */
[----:B------:R-:W-:Y:S04]  /*6ed0*/  STS.U16 [R40+UR6+0x2700], R43 ;  /* 0x0027002b28007988 */ /* 0x000fe80008000406 */
[----:B------:R0:W-:Y:S04]  /*6ee0*/  STS.U16 [R40+UR6+0xb00], R31 ;  /* 0x000b001f28007988 */ /* 0x0001e80008000406 */
[----:B------:R-:W-:Y:S01]  /*6ef0*/  STS.U16 [R40+UR6+0x2b00], R42 ;  /* 0x002b002a28007988 */ /* 0x000fe20008000406 */
[----:B0-----:R-:W-:-:S03]  /*6f00*/  LOP3.LUT R31, R4, 0x70, RZ, 0x3c, !PT ;  /* 0x00000070041f7812 */ /* 0x001fc600078e3cff */
[----:B------:R-:W-:Y:S04]  /*6f10*/  STS.U16 [R40+UR6+0xf00], R41 ;  /* 0x000f002928007988 */ /* 0x000fe80008000406 */
        /* <DEDUP_REMOVED lines=10> */
[----:B------:R0:W-:Y:S04]  /*6fc0*/  STS.U16 [R5+UR6+0x4a00], R24 ;  /* 0x004a001805007988 */ /* 0x0001e80008000406 */
[----:B------:R-:W-:Y:S04]  /*6fd0*/  STS.U16 [R5+UR6+0x4400], R27 ;  /* 0x0044001b05007988 */ /* 0x000fe80008000406 */
[----:B------:R1:W-:Y:S04]  /*6fe0*/  STS.U16 [R5+UR6+0x4600], R26 ;  /* 0x0046001a05007988 */ /* 0x0003e80008000406 */
[----:B0-----:R-:W4:Y:S04]  /*6ff0*/  LDL.LU.64 R24, [R1] ;  /* 0x0000000001187983 */ /* 0x001f280000300a00 */
[----:B------:R-:W-:Y:S04]  /*7000*/  STS.U16 [R5+UR6+0x4000], R29 ;  /* 0x0040001d05007988 */ /* 0x000fe80008000406 */
[----:B------:R0:W-:Y:S04]  /*7010*/  STS.U16 [R5+UR6+0x4200], R28 ;  /* 0x0042001c05007988 */ /* 0x0001e80008000406 */
[----:B-1----:R-:W4:Y:S04]  /*7020*/  LDL.LU.64 R26, [R1+0x8] ;  /* 0x00000800011a7983 */ /* 0x002f280000300a00 */
[----:B0-----:R-:W4:Y:S04]  /*7030*/  LDL.LU.64 R28, [R1+0x10] ;  /* 0x00001000011c7983 */ /* 0x001f280000300a00 */
[----:B------:R-:W4:Y:S04]  /*7040*/  LDL.LU.64 R30, [R1+0x18] ;  /* 0x00001800011e7983 */ /* 0x000f280000300a00 */
        /* <DEDUP_REMOVED lines=28> */
[----:B------:R0:W-:Y:S04]  /*7210*/  STS.U16 [R5+UR6+0x5800], R250 ;  /* 0x005800fa05007988 */ /* 0x0001e80008000406 */
[----:B------:R1:W-:Y:S01]  /*7220*/  STS.U16 [R5+UR6+0x4c00], R129 ;  /* 0x004c008105007988 */ /* 0x0003e20008000406 */
[----:B0-----:R-:W-:-:S03]  /*7230*/  LOP3.LUT R250, R5, 0x20, RZ, 0x3c, !PT ;  /* 0x0000002005fa7812 */ /* 0x001fc600078e3cff */
[----:B------:R-:W-:Y:S04]  /*7240*/  STS.U16 [R5+UR6+0x4e00], R130 ;  /* 0x004e008205007988 */ /* 0x000fe80008000406 */
[----:B------:R-:W-:Y:S04]  /*7250*/  STS.U16 [R5+UR6+0x5000], R131 ;  /* 0x0050008305007988 */ /* 0x000fe80008000406 */
[----:B------:R-:W-:Y:S04]  /*7260*/  STS.U16 [R5+UR6+0x5200], R132 ;  /* 0x0052008405007988 */ /* 0x000fe80008000406 */
[----:B------:R-:W-:Y:S04]  /*7270*/  STS.U16 [R5+UR6+0x5400], R133 ;  /* 0x0054008505007988 */ /* 0x000fe80008000406 */
[----:B------:R-:W-:Y:S04]  /*7280*/  STS.U16 [R5+UR6+0x5600], R134 ;  /* 0x0056008605007988 */ /* 0x000fe80008000406 */
[----:B------:R-:W-:Y:S04]  /*7290*/  STS.U16 [R5+UR6+0x5a00], R135 ;  /* 0x005a008705007988 */ /* 0x000fe80008000406 */
[----:B--2---:R-:W-:Y:S04]  /*72a0*/  STS.U16 [R5+UR6+0x5c00], R136 ;  /* 0x005c008805007988 */ /* 0x004fe80008000406 */
[----:B---3--:R-:W-:Y:S04]  /*72b0*/  STS.U16 [R5+UR6+0x5e00], R252 ;  /* 0x005e00fc05007988 */ /* 0x008fe80008000406 */
        /* <DEDUP_REMOVED lines=14> */
[----:B----4-:R-:W-:Y:S04]  /*73a0*/  STS.U16 [R250+UR6+0x5d00], R151 ;  /* 0x005d0097fa007988 */ /* 0x010fe80008000406 */
[----:B------:R0:W-:Y:S01]  /*73b0*/  STS.U16 [R250+UR6+0x5f00], R251 ;  /* 0x005f00fbfa007988 */ /* 0x0001e20008000406 */
[----:B------:R2:W-:Y:S06]  /*73c0*/  MEMBAR.ALL.CTA ;  /* 0x0000000000007992 */ /* 0x0005ec0000008000 */
[----:B--2---:R-:W2:Y:S01]  /*73d0*/  FENCE.VIEW.ASYNC.S ;  /* 0x00000000000073c6 */ /* 0x004ea20000000000 */
[----:B------:R-:W-:-:S03]  /*73e0*/  UMOV UR13, 0x40000040 ;  /* 0x40000040000d7882 */ /* 0x000fc60000000000 */
[----:B-1----:R-:W3:Y:S01]  /*73f0*/  LDL.LU R129, [R1+0x5a8] ;  /* 0x0005a80001817983 */ /* 0x002ee20000300800 */
[----:B0-----:R-:W0:Y:S03]  /*7400*/  LDC R250, c[0x0][0x23c] ;  /* 0x00008f00fffa7b82 */ /* 0x001e260000000800 */
[----:B------:R-:W3:Y:S04]  /*7410*/  LDL.LU R130, [R1+0x5a4] ;  /* 0x0005a40001827983 */ /* 0x000ee80000300800 */
[----:B------:R-:W3:Y:S04]  /*7420*/  LDL.LU R131, [R1+0x5a0] ;  /* 0x0005a00001837983 */ /* 0x000ee80000300800 */
[----:B------:R-:W3:Y:S04]  /*7430*/  LDL.LU R132, [R1+0x59c] ;  /* 0x00059c0001847983 */ /* 0x000ee80000300800 */
[----:B------:R-:W3:Y:S01]  /*7440*/  LDL.LU R133, [R1+0x598] ;  /* 0x0005980001857983 */ /* 0x000ee20000300800 */
[----:B--2---:R-:W-:Y:S06]  /*7450*/  BAR.SYNC.DEFER_BLOCKING 0x0 ;  /* 0x0000000000007b1d */ /* 0x004fec0000010000 */
[----:B------:R-:W3:Y:S04]  /*7460*/  LDL.LU R134, [R1+0x594] ;  /* 0x0005940001867983 */ /* 0x000ee80000300800 */
        /* <DEDUP_REMOVED lines=16> */
[----:B------:R-:W3:Y:S01]  /*7570*/  LDL.LU R151, [R1+0x550] ;  /* 0x0005500001977983 */ /* 0x000ee20000300800 */
[----:B------:R-:W-:-:S06]  /*7580*/  WARPGROUP.ARRIVE ;  /* 0x00000000000079c5 */ /* 0x000fcc0000000000 */
[----:B------:R-:W-:Y:S03]  /*7590*/  HGMMA.64x128x16.F32 R24, gdesc[UR12].tnspA, R24, gsb0 ;  /* 0x21e000000c1879f0 */ /* 0x000fe60008000818 */
[----:B------:R-:W-:Y:S02]  /*75a0*/  WARPGROUP.DEPBAR.LE gsb0, 0x0 ;  /* 0x00008000000079c5 */ /* 0x000fe40000010000 */
[----:B------:R-:W-:-:S07]  /*75b0*/  WARPGROUP.ARRIVE ;  /* 0x00000000000079c5 */ /* 0x000fce0000000000 */
[----:B------:R-:W-:Y:S01]  /*75c0*/  HGMMA.64x128x16.F32 R24, gdesc[UR8].tnspA, R24, gsb0 ;  /* 0x21e00000081879f0 */ /* 0x000fe20008000818 */
[----:B0-----:R-:W-:-:S04]  /*75d0*/  IMAD.SHL.U32 R250, R250, 0x20, RZ ;  /* 0x00000020fafa7824 */ /* 0x001fc800078e00ff */
[----:B------:R-:W-:-:S04]  /*75e0*/  IMAD.WIDE R6, R250, 0x2, R6 ;  /* 0x00000002fa067825 */ /* 0x000fc800078e0206 */
[----:B------:R-:W-:Y:S01]  /*75f0*/  IMAD.WIDE R10, R250, 0x2, R10 ;  /* 0x00000002fa0a7825 */ /* 0x000fe200078e020a */
[----:B------:R-:W-:Y:S01]  /*7600*/  UMOV UR22, UR14 ;  /* 0x0000000e00167c82 */ /* 0x000fe20008000000 */
[----:B------:R-:W-:Y:S01]  /*7610*/  UMOV UR23, UR15 ;  /* 0x0000000f00177c82 */ /* 0x000fe20008000000 */
[----:B------:R-:W-:Y:S02]  /*7620*/  WARPGROUP.DEPBAR.LE gsb0, 0x0 ;  /* 0x00008000000079c5 */ /* 0x000fe40000010000 */
[----:B------:R-:W-:Y:S04]  /*7630*/  STL.64 [R1], R24 ;  /* 0x0000001801007387 */ /* 0x000fe80000100a00 */
[----:B------:R-:W-:Y:S04]  /*7640*/  STL.64 [R1+0x8], R26 ;  /* 0x0000081a01007387 */ /* 0x000fe80000100a00 */
        /* <DEDUP_REMOVED lines=29> */
[----:B------:R0:W-:Y:S04]  /*7820*/  STL.64 [R1+0xf8], R86 ;  /* 0x0000f85601007387 */ /* 0x0001e80000100a00 */
[----:B0-----:R-:W2:Y:S04]  /*7830*/  LDL.LU.64 R86, [R1+0x548] ;  /* 0x0005480001567983 */ /* 0x001ea80000300a00 */
[----:B------:R-:W2:Y:S04]  /*7840*/  LDL.LU.64 R84, [R1+0x540] ;  /* 0x0005400001547983 */ /* 0x000ea80000300a00 */
        /* <DEDUP_REMOVED lines=23> */
[----:B------:R-:W2:Y:S01]  /*79c0*/  LDL.LU.64 R36, [R1+0x480] ;  /* 0x0004800001247983 */ /* 0x000ea20000300a00 */
[----:B------:R-:W-:-:S03]  /*79d0*/  IMAD.MOV.U32 R252, RZ, RZ, R26 ;  /* 0x000000fffffc7224 */ /* 0x000fc600078e001a */
[----:B------:R-:W2:Y:S01]  /*79e0*/  LDL.LU.64 R34, [R1+0x478] ;  /* 0x0004780001227983 */ /* 0x000ea20000300a00 */
[----:B------:R-:W-:-:S03]  /*79f0*/  IMAD.MOV.U32 R251, RZ, RZ, R24 ;  /* 0x000000fffffb7224 */ /* 0x000fc600078e0018 */
[----:B------:R-:W2:Y:S04]  /*7a00*/  LDL.LU.64 R32, [R1+0x470] ;  /* 0x0004700001207983 */ /* 0x000ea80000300a00 */
[----:B------:R-:W2:Y:S04]  /*7a10*/  LDL.LU.64 R30, [R1+0x468] ;  /* 0x00046800011e7983 */ /* 0x000ea80000300a00 */
[----:B------:R-:W2:Y:S04]  /*7a20*/  LDL.LU.64 R28, [R1+0x460] ;  /* 0x00046000011c7983 */ /* 0x000ea80000300a00 */
[----:B------:R-:W2:Y:S04]  /*7a30*/  LDL.LU.64 R26, [R1+0x458] ;  /* 0x00045800011a7983 */ /* 0x000ea80000300a00 */
[----:B------:R-:W2:Y:S04]  /*7a40*/  LDL.LU.64 R24, [R1+0x450] ;  /* 0x0004500001187983 */ /* 0x000ea80000300a00 */
[----:B------:R1:W5:Y:S04]  /*7a50*/  LDL.LU R250, [R1+0x448] ;  /* 0x0004480001fa7983 */ /* 0x0003680000300800 */
[----:B------:R-:W-:Y:S04]  /*7a60*/  STL [R1+0x404], R6 ;  /* 0x0004040601007387 */ /* 0x000fe80000100800 */
[----:B------:R0:W-:Y:S02]  /*7a70*/  STL [R1+0x400], R7 ;  /* 0x0004000701007387 */ /* 0x0001e40000100800 */
[----:B0-----:R-:W0:Y:S01]  /*7a80*/  LDC R7, c[0x0][0x23c] ;  /* 0x00008f00ff077b82 */ /* 0x001e220000000800 */
[----:B------:R-:W-:-:S06]  /*7a90*/  WARPGROUP.ARRIVE ;  /* 0x00000000000079c5 */ /* 0x000fcc0000000000 */
[----:B------:R-:W-:Y:S01]  /*7aa0*/  HGMMA.64x128x16.F32 R152, gdesc[UR20].tnspA, R152, gsb0 ;  /* 0x21e00000149879f0 */ /* 0x000fe20008000898 */
[----:B0-----:R-:W-:-:S04]  /*7ab0*/  IMAD.SHL.U32 R7, R7, 0x20, RZ ;  /* 0x0000002007077824 */ /* 0x001fc800078e00ff */
[----:B------:R-:W-:-:S04]  /*7ac0*/  IMAD.WIDE R8, R7, 0x2, R8 ;  /* 0x0000000207087825 */ /* 0x000fc800078e0208 */
[----:B------:R-:W-:-:S04]  /*7ad0*/  IMAD.WIDE R6, R7, 0x2, R12 ;  /* 0x0000000207067825 */ /* 0x000fc800078e020c */
[----:B------:R-:W-:Y:S02]  /*7ae0*/  IMAD.MOV.U32 R12, RZ, RZ, R2 ;  /* 0x000000ffff0c7224 */ /* 0x000fe400078e0002 */
[----:B------:R-:W-:Y:S02]  /*7af0*/  IMAD.MOV.U32 R13, RZ, RZ, R3 ;  /* 0x000000ffff0d7224 */ /* 0x000fe400078e0003 */
[----:B------:R-:W4:Y:S04]  /*7b00*/  LDL.LU.64 R2, [R1+0x440] ;  /* 0x0004400001027983 */ /* 0x000f280000300a00 */
[----:B------:R-:W-:Y:S04]  /*7b10*/  STL [R1+0x3fc], R10 ;  /* 0x0003fc0a01007387 */ /* 0x000fe80000100800 */
[----:B------:R0:W-:Y:S04]  /*7b20*/  STL [R1+0x3f8], R11 ;  /* 0x0003f80b01007387 */ /* 0x0001e80000100800 */
[----:B------:R-:W-:Y:S04]  /*7b30*/  STL [R1+0x3f4], R8 ;  /* 0x0003f40801007387 */ /* 0x000fe80000100800 */
[----:B------:R3:W-:Y:S01]  /*7b40*/  STL [R1+0x3f0], R9 ;  /* 0x0003f00901007387 */ /* 0x0007e20000100800 */
[----:B------:R-:W-:Y:S01]  /*7b50*/  UMOV UR26, UR10 ;  /* 0x0000000a001a7c82 */ /* 0x000fe20008000000 */
[----:B------:R-:W-:Y:S01]  /*7b60*/  UMOV UR27, UR11 ;  /* 0x0000000b001b7c82 */ /* 0x000fe20008000000 */
[----:B------:R-:W-:Y:S01]  /*7b70*/  UMOV UR30, UR14 ;  /* 0x0000000e001e7c82 */ /* 0x000fe20008000000 */
[----:B------:R-:W-:Y:S01]  /*7b80*/  UMOV UR31, UR15 ;  /* 0x0000000f001f7c82 */ /* 0x000fe20008000000 */
[----:B0-----:R-:W0:Y:S01]  /*7b90*/  LDC R11, c[0x0][0x23c] ;  /* 0x00008f00ff0b7b82 */ /* 0x001e220000000800 */
[----:B---3--:R-:W3:Y:S01]  /*7ba0*/  LDL.LU.64 R8, [R1+0x118] ;  /* 0x0001180001087983 */ /* 0x008ee20000300a00 */
[----:B------:R-:W-:-:S02]  /*7bb0*/  WARPGROUP.DEPBAR.LE gsb0, 0x0 ;  /* 0x00008000000079c5 */ /* 0x000fc40000010000 */
[----:B------:R-:W-:-:S06]  /*7bc0*/  WARPGROUP.ARRIVE ;  /* 0x00000000000079c5 */ /* 0x000fcc0000000000 */
[----:B------:R-:W-:Y:S01]  /*7bd0*/  HGMMA.64x128x16.F32 R152, gdesc[UR24].tnspA, R152, gsb0 ;  /* 0x21e00000189879f0 */ /* 0x000fe20008000898 */
[----:B0-----:R-:W-:-:S04]  /*7be0*/  IMAD.SHL.U32 R11, R11, 0x20, RZ ;  /* 0x000000200b0b7824 */ /* 0x001fc800078e00ff */
[----:B------:R-:W-:Y:S02]  /*7bf0*/  IMAD.WIDE R10, R11, 0x2, R14 ;  /* 0x000000020b0a7825 */ /* 0x000fe400078e020e */
[----:B------:R-:W0:Y:S01]  /*7c00*/  LDC R15, c[0x0][0x23c] ;  /* 0x00008f00ff0f7b82 */ /* 0x000e220000000800 */
[----:B------:R-:W-:Y:S04]  /*7c10*/  STL [R1+0x3ec], R6 ;  /* 0x0003ec0601007387 */ /* 0x000fe80000100800 */
[----:B------:R1:W-:Y:S01]  /*7c20*/  STL [R1+0x3e8], R7 ;  /* 0x0003e80701007387 */ /* 0x0003e20000100800 */
[----:B0-----:R-:W-:-:S04]  /*7c30*/  IMAD.SHL.U32 R15, R15, 0x20, RZ ;  /* 0x000000200f0f7824 */ /* 0x001fc800078e00ff */
[----:B-1----:R-:W-:Y:S02]  /*7c40*/  IMAD.WIDE R6, R15, 0x2, R16 ;  /* 0x000000020f067825 */ /* 0x002fe400078e0210 */
[----:B------:R-:W2:Y:S01]  /*7c50*/  LDL.LU.64 R16, [R1+0x120] ;  /* 0x0001200001107983 */ /* 0x000ea20000300a00 */
[----:B------:R-:W-:Y:S02]  /*7c60*/  WARPGROUP.DEPBAR.LE gsb0, 0x0 ;  /* 0x00008000000079c5 */ /* 0x000fe40000010000 */
[----:B------:R-:W-:-:S06]  /*7c70*/  WARPGROUP.ARRIVE ;  /* 0x00000000000079c5 */ /* 0x000fcc0000000000 */
[----:B------:R-:W-:Y:S01]  /*7c80*/  HGMMA.64x128x16.F32 R88, gdesc[UR28].tnspA, R88, gsb0 ;  /* 0x21e000001c5879f0 */ /* 0x000fe20008000858 */
[----:B------:R-:W-:Y:S04]  /*7c90*/  STL [R1+0x3e0], R10 ;  /* 0x0003e00a01007387 */ /* 0x000fe80000100800 */
[----:B------:R0:W-:Y:S02]  /*7ca0*/  STL [R1+0x3dc], R11 ;  /* 0x0003dc0b01007387 */ /* 0x0001e40000100800 */
[----:B0-----:R-:W-:Y:S01]  /*7cb0*/  IMAD.WIDE R10, R15, 0x2, R18 ;  /* 0x000000020f0a7825 */ /* 0x001fe200078e0212 */
[----:B------:R-:W-:Y:S01]  /*7cc0*/  UMOV UR34, UR10 ;  /* 0x0000000a00227c82 */ /* 0x000fe20008000000 */
[----:B------:R-:W-:Y:S02]  /*7cd0*/  UMOV UR35, UR11 ;  /* 0x0000000b00237c82 */ /* 0x000fe40008000000 */
[----:B---3--:R-:W-:-:S02]  /*7ce0*/  IMAD.MOV.U32 R18, RZ, RZ, R8 ;  /* 0x000000ffff127224 */ /* 0x008fc400078e0008 */
[----:B------:R-:W-:Y:S02]  /*7cf0*/  IMAD.MOV.U32 R19, RZ, RZ, R9 ;  /* 0x000000ffff137224 */ /* 0x000fe400078e0009 */
[C---:B------:R-:W-:Y:S02]  /*7d00*/  IMAD.WIDE R8, R15.reuse, 0x2, R20 ;  /* 0x000000020f087825 */ /* 0x040fe400078e0214 */
[----:B------:R-:W3:Y:S04]  /*7d10*/  LDL.LU.64 R20, [R1+0x100] ;  /* 0x0001000001147983 */ /* 0x000ee80000300a00 */
[----:B------:R-:W-:Y:S04]  /*7d20*/  STL [R1+0x3d8], R6 ;  /* 0x0003d80601007387 */ /* 0x000fe80000100800 */
[----:B------:R0:W-:Y:S04]  /*7d30*/  STL [R1+0x3d4], R7 ;  /* 0x0003d40701007387 */ /* 0x0001e80000100800 */
[----:B------:R-:W-:Y:S01]  /*7d40*/  STL [R1+0x3d0], R10 ;  /* 0x0003d00a01007387 */ /* 0x000fe20000100800 */
[----:B0-----:R-:W-:-:S04]  /*7d50*/  IMAD.WIDE R6, R15, 0x2, R22 ;  /* 0x000000020f067825 */ /* 0x001fc800078e0216 */
[----:B------:R-:W-:Y:S02]  /*7d60*/  IMAD.MOV.U32 R22, RZ, RZ, R230 ;  /* 0x000000ffff167224 */ /* 0x000fe400078e00e6 */
[----:B------:R-:W-:Y:S02]  /*7d70*/  IMAD.MOV.U32 R23, RZ, RZ, R231 ;  /* 0x000000ffff177224 */ /* 0x000fe400078e00e7 */
[----:B------:R-:W3:Y:S04]  /*7d80*/  LDL.LU.64 R230, [R1+0x438] ;  /* 0x0004380001e67983 */ /* 0x000ee80000300a00 */
[----:B------:R0:W-:Y:S04]  /*7d90*/  STL [R1+0x3cc], R11 ;  /* 0x0003cc0b01007387 */ /* 0x0001e80000100800 */
[----:B------:R-:W-:Y:S04]  /*7da0*/  STL [R1+0x3c4], R8 ;  /* 0x0003c40801007387 */ /* 0x000fe80000100800 */
[----:B------:R1:W-:Y:S01]  /*7db0*/  STL [R1+0x3c0], R9 ;  /* 0x0003c00901007387 */ /* 0x0003e20000100800 */
[----:B0-----:R-:W-:-:S03]  /*7dc0*/  IMAD.WIDE R10, R15, 0x2, R216 ;  /* 0x000000020f0a7825 */ /* 0x001fc600078e02d8 */
[----:B------:R-:W-:Y:S04]  /*7dd0*/  STL [R1+0x3bc], R6 ;  /* 0x0003bc0601007387 */ /* 0x000fe80000100800 */
[----:B------:R0:W-:Y:S01]  /*7de0*/  STL [R1+0x3b8], R7 ;  /* 0x0003b80701007387 */ /* 0x0001e20000100800 */
[----:B-1----:R-:W-:-:S03]  /*7df0*/  IMAD.WIDE R8, R15, 0x2, R218 ;  /* 0x000000020f087825 */ /* 0x002fc600078e02da */
[----:B------:R-:W-:Y:S04]  /*7e00*/  STL [R1+0x3b4], R10 ;  /* 0x0003b40a01007387 */ /* 0x000fe80000100800 */
[----:B------:R1:W-:Y:S01]  /*7e10*/  STL [R1+0x3b0], R11 ;  /* 0x0003b00b01007387 */ /* 0x0003e20000100800 */
[C---:B0-----:R-:W-:Y:S01]  /*7e20*/  IMAD.WIDE R6, R15.reuse, 0x2, R220 ;  /* 0x000000020f067825 */ /* 0x041fe200078e02dc */
[----:B------:R-:W-:Y:S02]  /*7e30*/  WARPGROUP.DEPBAR.LE gsb0, 0x0 ;  /* 0x00008000000079c5 */ /* 0x000fe40000010000 */
[----:B------:R-:W-:Y:S01]  /*7e40*/  STL [R1+0x3ac], R8 ;  /* 0x0003ac0801007387 */ /* 0x000fe20000100800 */
[----:B------:R-:W-:Y:S01]  /*7e50*/  WARPGROUP.ARRIVE ;  /* 0x00000000000079c5 */ /* 0x000fe20000000000 */
[----:B-1----:R-:W-:-:S02]  /*7e60*/  IMAD.WIDE R10, R15, 0x2, R222 ;  /* 0x000000020f0a7825 */ /* 0x002fc400078e02de */
[----:B------:R0:W-:Y:S03]  /*7e70*/  STL [R1+0x3a8], R9 ;  /* 0x0003a80901007387 */ /* 0x0001e60000100800 */
[----:B------:R-:W-:Y:S01]  /*7e80*/  HGMMA.64x128x16.F32 R88, gdesc[UR32].tnspA, R88, gsb0 ;  /* 0x21e00000205879f0 */ /* 0x000fe20008000858 */
[----:B------:R-:W-:Y:S04]  /*7e90*/  STL [R1+0x3a4], R6 ;  /* 0x0003a40601007387 */ /* 0x000fe80000100800 */
[----:B------:R1:W-:Y:S04]  /*7ea0*/  STL [R1+0x3a0], R7 ;  /* 0x0003a00701007387 */ /* 0x0003e80000100800 */
[----:B------:R-:W-:Y:S01]  /*7eb0*/  STL [R1+0x39c], R10 ;  /* 0x00039c0a01007387 */ /* 0x000fe20000100800 */
[----:B0-----:R-:W-:-:S03]  /*7ec0*/  IMAD.WIDE R8, R15, 0x2, R228 ;  /* 0x000000020f087825 */ /* 0x001fc600078e02e4 */
[----:B------:R0:W-:Y:S01]  /*7ed0*/  STL [R1+0x140], R11 ;  /* 0x0001400b01007387 */ /* 0x0001e20000100800 */
[----:B-1----:R-:W-:-:S05]  /*7ee0*/  IMAD.WIDE R6, R15, 0x2, R224 ;  /* 0x000000020f067825 */ /* 0x002fca00078e02e0 */
[----:B------:R-:W-:Y:S01]  /*7ef0*/  STL [R1+0x13c], R6 ;  /* 0x00013c0601007387 */ /* 0x000fe20000100800 */
[----:B0-----:R-:W-:-:S03]  /*7f00*/  IMAD.WIDE R10, R15, 0x2, R226 ;  /* 0x000000020f0a7825 */ /* 0x001fc600078e02e2 */
[----:B------:R0:W-:Y:S04]  /*7f10*/  STL [R1+0x138], R7 ;  /* 0x0001380701007387 */ /* 0x0001e80000100800 */
[----:B------:R-:W-:Y:S04]  /*7f20*/  STL [R1+0x134], R10 ;  /* 0x0001340a01007387 */ /* 0x000fe80000100800 */
[----:B------:R-:W-:Y:S04]  /*7f30*/  STL [R1+0x130], R11 ;  /* 0x0001300b01007387 */ /* 0x000fe80000100800 */
[----:B------:R-:W-:Y:S04]  /*7f40*/  STL [R1+0x12c], R8 ;  /* 0x00012c0801007387 */ /* 0x000fe80000100800 */
[----:B------:R1:W-:Y:S04]  /*7f50*/  STL [R1+0x128], R9 ;  /* 0x0001280901007387 */ /* 0x0003e80000100800 */
[----:B------:R-:W3:Y:S01]  /*7f60*/  LDL.LU R14, [R1+0x398] ;  /* 0x00039800010e7983 */ /* 0x000ee20000300800 */
[----:B0-----:R-:W-:-:S04]  /*7f70*/  IMAD.WIDE R6, R15, 0x2, R232 ;  /* 0x000000020f067825 */ /* 0x001fc800078e02e8 */
[----:B------:R-:W-:Y:S02]  /*7f80*/  IMAD.MOV.U32 R233, RZ, RZ, R6 ;  /* 0x000000ffffe97224 */ /* 0x000fe400078e0006 */
[----:B------:R-:W-:Y:S02]  /*7f90*/  IMAD.MOV.U32 R232, RZ, RZ, R7 ;  /* 0x000000ffffe87224 */ /* 0x000fe400078e0007 */
[----:B------:R-:W-:-:S04]  /*7fa0*/  IMAD.WIDE R6, R15, 0x2, R238 ;  /* 0x000000020f067825 */ /* 0x000fc800078e02ee */
        /* <DEDUP_REMOVED lines=8> */
[----:B----4-:R-:W-:Y:S02]  /*8030*/  IMAD.WIDE R6, R15, 0x2, R2 ;  /* 0x000000020f067825 */ /* 0x010fe400078e0202 */
[----:B------:R-:W4:Y:S01]  /*8040*/  LDL.LU.64 R2, [R1+0x430] ;  /* 0x0004300001027983 */ /* 0x000f220000300a00 */
[----:B------:R-:W-:Y:S01]  /*8050*/  UMOV UR38, UR14 ;  /* 0x0000000e00267c82 */ /* 0x000fe20008000000 */
[----:B------:R-:W-:Y:S01]  /*8060*/  UMOV UR39, UR15 ;  /* 0x0000000f00277c82 */ /* 0x000fe20008000000 */
[----:B------:R-:W-:Y:S02]  /*8070*/  WARPGROUP.DEPBAR.LE gsb0, 0x0 ;  /* 0x00008000000079c5 */ /* 0x000fe40000010000 */
[----:B--2---:R-:W-:-:S06]  /*8080*/  WARPGROUP.ARRIVE ;  /* 0x00000000000079c5 */ /* 0x004fcc0000000000 */
[----:B------:R-:W-:Y:S01]  /*8090*/  HGMMA.64x128x16.F32 R24, gdesc[UR36].tnspA, R24, gsb0 ;  /* 0x21e00000241879f0 */ /* 0x000fe20008000818 */
[----:B------:R-:W-:Y:S01]  /*80a0*/  UMOV UR42, UR10 ;  /* 0x0000000a002a7c82 */ /* 0x000fe20008000000 */
[----:B------:R-:W-:Y:S01]  /*80b0*/  UMOV UR43, UR11 ;  /* 0x0000000b002b7c82 */ /* 0x000fe20008000000 */
[----:B-1----:R-:W-:-:S04]  /*80c0*/  IMAD.WIDE R8, R15, 0x2, R236 ;  /* 0x000000020f087825 */ /* 0x002fc800078e02ec */
[----:B------:R-:W-:Y:S02]  /*80d0*/  IMAD.MOV.U32 R237, RZ, RZ, R8 ;  /* 0x000000ffffed7224 */ /* 0x000fe400078e0008 */
[----:B------:R-:W-:Y:S02]  /*80e0*/  IMAD.MOV.U32 R236, RZ, RZ, R9 ;  /* 0x000000ffffec7224 */ /* 0x000fe400078e0009 */
[----:B------:R-:W-:-:S04]  /*80f0*/  IMAD.WIDE R8, R15, 0x2, R246 ;  /* 0x000000020f087825 */ /* 0x000fc800078e02f6 */
[----:B------:R-:W-:Y:S02]  /*8100*/  IMAD.MOV.U32 R247, RZ, RZ, R8 ;  /* 0x000000fffff77224 */ /* 0x000fe400078e0008 */
[----:B------:R-:W-:Y:S02]  /*8110*/  IMAD.MOV.U32 R246, RZ, RZ, R9 ;  /* 0x000000fffff67224 */ /* 0x000fe400078e0009 */
[----:B------:R-:W-:-:S04]  /*8120*/  IMAD.WIDE R8, R15, 0x2, R12 ;  /* 0x000000020f087825 */ /* 0x000fc800078e020c */
[----:B------:R-:W-:-:S04]  /*8130*/  IMAD.WIDE R10, R15, 0x2, R234 ;  /* 0x000000020f0a7825 */ /* 0x000fc800078e02ea */
[----:B------:R-:W-:Y:S02]  /*8140*/  IMAD.MOV.U32 R235, RZ, RZ, R10 ;  /* 0x000000ffffeb7224 */ /* 0x000fe400078e000a */
[----:B------:R-:W-:Y:S02]  /*8150*/  IMAD.MOV.U32 R234, RZ, RZ, R11 ;  /* 0x000000ffffea7224 */ /* 0x000fe400078e000b */
[----:B------:R-:W-:Y:S01]  /*8160*/  IMAD.WIDE R10, R15, 0x2, R240 ;  /* 0x000000020f0a7825 */ /* 0x000fe200078e02f0 */
[----:B------:R-:W-:Y:S02]  /*8170*/  WARPGROUP.DEPBAR.LE gsb0, 0x0 ;  /* 0x00008000000079c5 */ /* 0x000fe40000010000 */
[----:B------:R-:W-:-:S06]  /*8180*/  WARPGROUP.ARRIVE ;  /* 0x00000000000079c5 */ /* 0x000fcc0000000000 */
[----:B------:R-:W-:Y:S01]  /*8190*/  HGMMA.64x128x16.F32 R24, gdesc[UR40].tnspA, R24, gsb0 ;  /* 0x21e00000281879f0 */ /* 0x000fe20008000818 */
[C---:B---3--:R-:W-:Y:S02]  /*81a0*/  IMAD.WIDE R12, R15.reuse, 0x2, R230 ;  /* 0x000000020f0c7825 */ /* 0x048fe400078e02e6 */
[----:B------:R1:W5:Y:S02]  /*81b0*/  LDL.LU.64 R230, [R1+0x428] ;  /* 0x0004280001e67983 */ /* 0x0003640000300a00 */
        /* <DEDUP_REMOVED lines=8> */
[----:B------:R-:W-:Y:S02]  /*8240*/  IMAD.MOV.U32 R227, RZ, RZ, R8 ;  /* 0x000000ffffe37224 */ /* 0x000fe400078e0008 */
[----:B------:R-:W-:Y:S02]  /*8250*/  IMAD.MOV.U32 R226, RZ, RZ, R9 ;  /* 0x000000ffffe27224 */ /* 0x000fe400078e0009 */
[----:B------:R-:W-:Y:S02]  /*8260*/  IMAD.MOV.U32 R225, RZ, RZ, R6 ;  /* 0x000000ffffe17224 */ /* 0x000fe400078e0006 */
[----:B------:R-:W-:-:S02]  /*8270*/  IMAD.MOV.U32 R224, RZ, RZ, R7 ;  /* 0x000000ffffe07224 */ /* 0x000fc400078e0007 */
[----:B------:R-:W-:-:S05]  /*8280*/  VIADD R14, R14, 0xffffffff ;  /* 0xffffffff0e0e7836 */ /* 0x000fca0000000000 */
[----:B------:R0:W-:Y:S01]  /*8290*/  STL [R1+0x398], R14 ;  /* 0x0003980e01007387 */ /* 0x0001e20000100800 */
[----:B------:R-:W-:Y:S02]  /*82a0*/  ISETP.NE.U32.AND P0, PT, R14, RZ, PT ;  /* 0x000000ff0e00720c */ /* 0x000fe40003f05070 */
[----:B0-----:R-:W0:Y:S01]  /*82b0*/  LDC R14, c[0x0][0x238] ;  /* 0x00008e00ff0e7b82 */ /* 0x001e220000000800 */
[----:B------:R-:W-:-:S04]  /*82c0*/  IMAD.WIDE R10, R15, 0x2, R20 ;  /* 0x000000020f0a7825 */ /* 0x000fc800078e0214 */
[----:B------:R-:W-:-:S04]  /*82d0*/  IMAD.WIDE R8, R15, 0x2, R18 ;  /* 0x000000020f087825 */ /* 0x000fc800078e0212 */
[----:B------:R-:W-:-:S04]  /*82e0*/  IMAD.WIDE R6, R15, 0x2, R16 ;  /* 0x000000020f067825 */ /* 0x000fc800078e0210 */
[----:B------:R-:W-:Y:S02]  /*82f0*/  IMAD.MOV.U32 R223, RZ, RZ, R12 ;  /* 0x000000ffffdf7224 */ /* 0x000fe400078e000c */
[----:B------:R-:W-:Y:S02]  /*8300*/  IMAD.MOV.U32 R222, RZ, RZ, R13 ;  /* 0x000000ffffde7224 */ /* 0x000fe400078e000d */
[----:B------:R-:W-:Y:S02]  /*8310*/  IMAD.MOV.U32 R221, RZ, RZ, R10 ;  /* 0x000000ffffdd7224 */ /* 0x000fe400078e000a */
[----:B------:R-:W-:Y:S02]  /*8320*/  IMAD.MOV.U32 R220, RZ, RZ, R11 ;  /* 0x000000ffffdc7224 */ /* 0x000fe400078e000b */
[----:B0-----:R-:W-:Y:S02]  /*8330*/  IMAD.SHL.U32 R14, R14, 0x20, RZ ;  /* 0x000000200e0e7824 */ /* 0x001fe400078e00ff */
[----:B------:R-:W-:-:S02]  /*8340*/  IMAD.MOV.U32 R219, RZ, RZ, R8 ;  /* 0x000000ffffdb7224 */ /* 0x000fc400078e0008 */
[----:B------:R-:W-:Y:S02]  /*8350*/  IMAD.MOV.U32 R218, RZ, RZ, R9 ;  /* 0x000000ffffda7224 */ /* 0x000fe400078e0009 */
[----:B------:R-:W-:Y:S02]  /*8360*/  IMAD.MOV.U32 R217, RZ, RZ, R6 ;  /* 0x000000ffffd97224 */ /* 0x000fe400078e0006 */
[----:B------:R-:W-:Y:S02]  /*8370*/  IMAD.MOV.U32 R216, RZ, RZ, R7 ;  /* 0x000000ffffd87224 */ /* 0x000fe400078e0007 */
[----:B------:R-:W-:Y:S02]  /*8380*/  VIADD R0, R0, 0xffffffe0 ;  /* 0xffffffe000007836 */ /* 0x000fe40000000000 */
[----:B----4-:R-:W-:Y:S01]  /*8390*/  IMAD.WIDE R2, R14, 0x2, R2 ;  /* 0x000000020e027825 */ /* 0x010fe200078e0202 */
[----:B------:R-:W-:Y:S02]  /*83a0*/  WARPGROUP.DEPBAR.LE gsb0, 0x0 ;  /* 0x00008000000079c5 */ /* 0x000fe40000010000 */
[----:B-1----:R-:W-:Y:S05]  /*83b0*/  @P0 BRA `(.L_x_1) ;  /* 0xffffffc000400947 */ /* 0x002fea000383ffff */
[----:B------:R-:W2:Y:S04]  /*83c0*/  LDL.LU R19, [R1+0xf4] ;  /* 0x0000f40001137983 */ /* 0x000ea80000300800 */
[----:B------:R-:W3:Y:S04]  /*83d0*/  LDL.LU R17, [R1+0xf8] ;  /* 0x0000f80001117983 */ /* 0x000ee80000300800 */
[----:B------:R-:W4:Y:S04]  /*83e0*/  LDL.LU R16, [R1+0xf0] ;  /* 0x0000f00001107983 */ /* 0x000f280000300800 */
        /* <DEDUP_REMOVED lines=40> */
[----:B------:R-:W4:Y:S01]  /*8670*/  LDL.LU R222, [R1+0x14] ;  /* 0x0000140001de7983 */ /* 0x000f220000300800 */
[----:B------:R-:W-:-:S03]  /*8680*/  F2FP.F16.F32.PACK_AB R219, R87, R215 ;  /* 0x000000d757db723e */ /* 0x000fc600000000ff */
[----:B------:R-:W4:Y:S04]  /*8690*/  LDL.LU R220, [R1+0x18] ;  /* 0x0000180001dc7983 */ /* 0x000f280000300800 */
[----:B------:R-:W4:Y:S01]  /*86a0*/  LDL.LU R0, [R1+0x10] ;  /* 0x0000100001007983 */ /* 0x000f220000300800 */
[----:B------:R-:W-:-:S03]  /*86b0*/  F2FP.F16.F32.PACK_AB R218, R85, R213 ;  /* 0x000000d555da723e */ /* 0x000fc600000000ff */
[----:B------:R-:W4:Y:S04]  /*86c0*/  LDL.LU R2, [R1+0xc] ;  /* 0x00000c0001027983 */ /* 0x000f280000300800 */
[----:B------:R-:W4:Y:S04]  /*86d0*/  LDL.LU R3, [R1+0x4] ;  /* 0x0000040001037983 */ /* 0x000f280000300800 */
[----:B------:R-:W4:Y:S04]  /*86e0*/  LDL.LU R87, [R1+0xb0] ;  /* 0x0000b00001577983 */ /* 0x000f280000300800 */
[----:B------:R-:W4:Y:S04]  /*86f0*/  LDL.LU R215, [R1+0x88] ;  /* 0x0000880001d77983 */ /* 0x000f280000300800 */
[----:B------:R-:W4:Y:S04]  /*8700*/  LDL.LU R85, [R1+0xac] ;  /* 0x0000ac0001557983 */ /* 0x000f280000300800 */
[----:B------:R-:W4:Y:S01]  /*8710*/  LDL.LU R213, [R1+0x84] ;  /* 0x0000840001d57983 */ /* 0x000f220000300800 */
[----:B------:R-:W-:-:S02]  /*8720*/  F2FP.F16.F32.PACK_AB R11, R83, R211 ;  /* 0x000000d3530b723e */ /* 0x000fc400000000ff */
[----:B--2---:R-:W-:Y:S02]  /*8730*/  F2FP.F16.F32.PACK_AB R216, R149, R19 ;  /* 0x0000001395d8723e */ /* 0x004fe400000000ff */
[----:B------:R-:W-:Y:S02]  /*8740*/  F2FP.F16.F32.PACK_AB R19, R86, R214 ;  /* 0x000000d65613723e */ /* 0x000fe400000000ff */
[----:B---3--:R-:W-:Y:S02]  /*8750*/  F2FP.F16.F32.PACK_AB R17, R150, R17 ;  /* 0x000000119611723e */ /* 0x008fe400000000ff */
[----:B----4-:R-:W-:Y:S01]  /*8760*/  F2FP.F16.F32.PACK_AB R16, R148, R16 ;  /* 0x000000109410723e */ /* 0x010fe200000000ff */
[----:B------:R-:W-:Y:S01]  /*8770*/  IMAD.MOV.U32 R83, RZ, RZ, R10 ;  /* 0x000000ffff537224 */ /* 0x000fe200078e000a */
[----:B------:R-:W-:Y:S02]  /*8780*/  F2FP.F16.F32.PACK_AB R10, R81, R209 ;  /* 0x000000d1510a723e */ /* 0x000fe400000000ff */
[----:B------:R-:W-:-:S02]  /*8790*/  F2FP.F16.F32.PACK_AB R217, R151, R18 ;  /* 0x0000001297d9723e */ /* 0x000fc400000000ff */
[----:B------:R-:W2:Y:S01]  /*87a0*/  LDL.LU R151, [R1+0x8c] ;  /* 0x00008c0001977983 */ /* 0x000ea20000300800 */
[----:B------:R-:W-:-:S03]  /*87b0*/  F2FP.F16.F32.PACK_AB R18, R84, R212 ;  /* 0x000000d45412723e */ /* 0x000fc600000000ff */
[----:B------:R-:W3:Y:S04]  /*87c0*/  LDL.LU R149, [R1+0x90] ;  /* 0x0000900001957983 */ /* 0x000ee80000300800 */
[----:B------:R-:W4:Y:S04]  /*87d0*/  LDL.LU R86, [R1+0xb8] ;  /* 0x0000b80001567983 */ /* 0x000f280000300800 */
[----:B------:R-:W2:Y:S04]  /*87e0*/  LDL.LU R214, [R1+0x98] ;  /* 0x0000980001d67983 */ /* 0x000ea80000300800 */
[----:B------:R-:W2:Y:S04]  /*87f0*/  LDL.LU R84, [R1+0xa4] ;  /* 0x0000a40001547983 */ /* 0x000ea80000300800 */
[----:B------:R-:W2:Y:S04]  /*8800*/  LDL.LU R212, [R1+0x94] ;  /* 0x0000940001d47983 */ /* 0x000ea80000300800 */
[----:B------:R-:W2:Y:S04]  /*8810*/  LDL.LU R150, [R1+0x9c] ;  /* 0x00009c0001967983 */ /* 0x000ea80000300800 */
[----:B------:R-:W2:Y:S04]  /*8820*/  LDL.LU R148, [R1+0xa0] ;  /* 0x0000a00001947983 */ /* 0x000ea80000300800 */
[----:B------:R-:W2:Y:S01]  /*8830*/  LDL.LU R211, [R1+0xa8] ;  /* 0x0000a80001d37983 */ /* 0x000ea20000300800 */
[----:B------:R-:W-:Y:S01]  /*8840*/  F2FP.F16.F32.PACK_AB R9, R147, R9 ;  /* 0x000000099309723e */ /* 0x000fe200000000ff */
[----:B------:R-:W-:-:S02]  /*8850*/  IMAD.MOV.U32 R81, RZ, RZ, R6 ;  /* 0x000000ffff517224 */ /* 0x000fc400078e0006 */
[----:B------:R-:W2:Y:S01]  /*8860*/  LDL.LU R209, [R1+0xb4] ;  /* 0x0000b40001d17983 */ /* 0x000ea20000300800 */
[----:B------:R-:W-:Y:S01]  /*8870*/  IMAD.MOV.U32 R147, RZ, RZ, R7 ;  /* 0x000000ffff937224 */ /* 0x000fe200078e0007 */
[----:B------:R-:W-:Y:S02]  /*8880*/  F2FP.F16.F32.PACK_AB R4, R144, R15 ;  /* 0x0000000f9004723e */ /* 0x000fe400000000ff */
[----:B------:R-:W-:Y:S01]  /*8890*/  F2FP.F16.F32.PACK_AB R7, R82, R210 ;  /* 0x000000d25207723e */ /* 0x000fe200000000ff */
[----:B------:R-:W-:Y:S01]  /*88a0*/  IMAD.MOV.U32 R82, RZ, RZ, R13 ;  /* 0x000000ffff527224 */ /* 0x000fe200078e000d */
[----:B------:R-:W-:Y:S02]  /*88b0*/  F2FP.F16.F32.PACK_AB R15, R79, R207 ;  /* 0x000000cf4f0f723e */ /* 0x000fe400000000ff */
[----:B------:R-:W-:Y:S02]  /*88c0*/  F2FP.F16.F32.PACK_AB R79, R75, R203 ;  /* 0x000000cb4b4f723e */ /* 0x000fe400000000ff */
[----:B------:R-:W-:-:S02]  /*88d0*/  F2FP.F16.F32.PACK_AB R75, R74, R202 ;  /* 0x000000ca4a4b723e */ /* 0x000fc400000000ff */
[----:B------:R-:W-:Y:S02]  /*88e0*/  F2FP.F16.F32.PACK_AB R74, R72, R200 ;  /* 0x000000c8484a723e */ /* 0x000fe400000000ff */
[----:B------:R-:W-:Y:S02]  /*88f0*/  F2FP.F16.F32.PACK_AB R5, R146, R14 ;  /* 0x0000000e9205723e */ /* 0x000fe400000000ff */
[----:B------:R-:W-:Y:S02]  /*8900*/  F2FP.F16.F32.PACK_AB R72, R136, R83 ;  /* 0x000000538848723e */ /* 0x000fe400000000ff */
[----:B------:R-:W-:Y:S02]  /*8910*/  F2FP.F16.F32.PACK_AB R14, R77, R205 ;  /* 0x000000cd4d0e723e */ /* 0x000fe400000000ff */
[----:B------:R-:W-:Y:S02]  /*8920*/  F2FP.F16.F32.PACK_AB R83, R71, R199 ;  /* 0x000000c74753723e */ /* 0x000fe400000000ff */
[----:B------:R-:W-:-:S02]  /*8930*/  F2FP.F16.F32.PACK_AB R77, R139, R82 ;  /* 0x000000528b4d723e */ /* 0x000fc400000000ff */
[----:B------:R-:W-:Y:S02]  /*8940*/  F2FP.F16.F32.PACK_AB R71, R70, R198 ;  /* 0x000000c64647723e */ /* 0x000fe400000000ff */
[----:B------:R-:W-:Y:S02]  /*8950*/  F2FP.F16.F32.PACK_AB R82, R69, R197 ;  /* 0x000000c54552723e */ /* 0x000fe400000000ff */
[----:B------:R-:W-:Y:S02]  /*8960*/  F2FP.F16.F32.PACK_AB R70, R68, R196 ;  /* 0x000000c44446723e */ /* 0x000fe400000000ff */
[----:B------:R-:W-:Y:S01]  /*8970*/  F2FP.F16.F32.PACK_AB R8, R145, R8 ;  /* 0x000000089108723e */ /* 0x000fe200000000ff */
[----:B------:R-:W-:Y:S01]  /*8980*/  IMAD.MOV.U32 R145, RZ, RZ, R12 ;  /* 0x000000ffff917224 */ /* 0x000fe200078e000c */
        /* <DEDUP_REMOVED lines=44> */
[----:B---3--:R-:W-:Y:S02]  /*8c50*/  F2FP.F16.F32.PACK_AB R60, R124, R149 ;  /* 0x000000957c3c723e */ /* 0x008fe400000000ff */
[----:B------:R-:W-:Y:S02]  /*8c60*/  F2FP.F16.F32.PACK_AB R124, R121, R213 ;  /* 0x000000d5797c723e */ /* 0x000fe400000000ff */
[----:B----4-:R-:W-:Y:S02]  /*8c70*/  F2FP.F16.F32.PACK_AB R69, R134, R86 ;  /* 0x000000568645723e */ /* 0x010fe400000000ff */
[----:B------:R-:W-:Y:S02]  /*8c80*/  F2FP.F16.F32.PACK_AB R86, R65, R193 ;  /* 0x000000c14156723e */ /* 0x000fe400000000ff */
[----:B------:R-:W-:Y:S02]  /*8c90*/  F2FP.F16.F32.PACK_AB R121, R119, R235 ;  /* 0x000000eb7779723e */ /* 0x000fe400000000ff */
[----:B------:R-:W-:-:S02]  /*8ca0*/  F2FP.F16.F32.PACK_AB R119, R51, R179 ;  /* 0x000000b33377723e */ /* 0x000fc400000000ff */
[----:B--2---:R-:W-:Y:S02]  /*8cb0*/  F2FP.F16.F32.PACK_AB R84, R129, R84 ;  /* 0x000000548154723e */ /* 0x004fe400000000ff */
        /* <DEDUP_REMOVED lines=50> */
[----:B------:R-:W-:-:S07]  /*8fe0*/  F2FP.F16.F32.PACK_AB R36, R88, R251 ;  /* 0x000000fb5824723e */ /* 0x000fce00000000ff */
.L_x_0:
[----:B------:R-:W0:Y:S01]  /*8ff0*/  S2R R26, SR_TID.X ;  /* 0x00000000001a7919 */ /* 0x000e220000002100 */
[C---:B-----5:R-:W-:Y:S01]  /*9000*/  VIADD R2, R230.reuse, 0x1 ;  /* 0x00000001e6027836 */ /* 0x060fe20000000000 */
[----:B------:R-:W-:Y:S01]  /*9010*/  ULDC UR4, c[0x0][0x22c] ;  /* 0x00008b0000047ab9 */ /* 0x000fe20000000800 */
[----:B------:R-:W-:Y:S01]  /*9020*/  VIADD R0, R230, 0x7f ;  /* 0x0000007fe6007836 */ /* 0x000fe20000000000 */
[----:B------:R-:W-:Y:S01]  /*9030*/  ULDC.64 UR28, c[0x0][0x228] ;  /* 0x00008a00001c7ab9 */ /* 0x000fe20000000a00 */
[----:B------:R-:W1:Y:S01]  /*9040*/  S2R R24, SR_TID.X ;  /* 0x0000000000187919 */ /* 0x000e620000002100 */
[----:B------:R-:W-:Y:S01]  /*9050*/  ISETP.GE.AND P2, PT, R2, UR4, PT ;  /* 0x0000000402007c0c */ /* 0x000fe2000bf46270 */
[----:B------:R-:W-:Y:S01]  /*9060*/  VIADD R25, R230, 0x2 ;  /* 0x00000002e6197836 */ /* 0x000fe20000000000 */
[----:B------:R-:W-:Y:S01]  /*9070*/  ISETP.GE.AND P1, PT, R0, UR29, PT ;  /* 0x0000001d00007c0c */ /* 0x000fe2000bf26270 */
[----:B------:R-:W-:Y:S01]  /*9080*/  ULDC UR4, c[0x0][0x22c] ;  /* 0x00008b0000047ab9 */ /* 0x000fe20000000800 */
[----:B------:R-:W-:Y:S01]  /*9090*/  ULDC.64 UR30, c[0x0][0x228] ;  /* 0x00008a00001e7ab9 */ /* 0x000fe20000000a00 */
[----:B------:R-:W-:Y:S01]  /*90a0*/  ULDC UR26, c[0x0][0x248] ;  /* 0x00009200001a7ab9 */ /* 0x000fe20000000800 */
[----:B------:R-:W-:Y:S01]  /*90b0*/  ISETP.GE.AND P0, PT, R25, UR4, PT ;  /* 0x0000000419007c0c */ /* 0x000fe2000bf06270 */
[----:B------:R-:W-:Y:S01]  /*90c0*/  VIADD R25, R230, 0x3 ;  /* 0x00000003e6197836 */ /* 0x000fe20000000000 */
[----:B------:R-:W-:Y:S01]  /*90d0*/  ULDC UR4, c[0x0][0x22c] ;  /* 0x00008b0000047ab9 */ /* 0x000fe20000000800 */
[----:B------:R-:W-:Y:S01]  /*90e0*/  ULDC.64 UR24, c[0x0][0x228] ;  /* 0x00008a0000187ab9 */ /* 0x000fe20000000a00 */
[----:B------:R-:W-:Y:S01]  /*90f0*/  ULDC.64 UR22, c[0x0][0x228] ;  /* 0x00008a0000167ab9 */ /* 0x000fe20000000a00 */
[----:B------:R-:W-:Y:S01]  /*9100*/  ULDC.64 UR20, c[0x0][0x228] ;  /* 0x00008a0000147ab9 */ /* 0x000fe20000000a00 */
[----:B------:R-:W-:Y:S01]  /*9110*/  ISETP.GE.AND P5, PT, R25, UR4, PT ;  /* 0x0000000419007c0c */ /* 0x000fe2000bfa6270 */
[----:B------:R-:W-:Y:S01]  /*9120*/  ULDC UR4, c[0x0][0x22c] ;  /* 0x00008b0000047ab9 */ /* 0x000fe20000000800 */
[----:B------:R-:W-:Y:S01]  /*9130*/  ULDC.64 UR18, c[0x0][0x228] ;  /* 0x00008a0000127ab9 */ /* 0x000fe20000000a00 */
[----:B------:R-:W-:Y:S01]  /*9140*/  ULDC.64 UR14, c[0x0][0x228] ;  /* 0x00008a00000e7ab9 */ /* 0x000fe20000000a00 */
[----:B------:R-:W-:Y:S01]  /*9150*/  ULDC.64 UR12, c[0x0][0x228] ;  /* 0x00008a00000c7ab9 */ /* 0x000fe20000000a00 */
[----:B------:R-:W-:Y:S01]  /*9160*/  ULDC.64 UR10, c[0x0][0x228] ;  /* 0x00008a00000a7ab9 */ /* 0x000fe20000000a00 */
[----:B------:R-:W-:Y:S01]  /*9170*/  ULDC.64 UR8, c[0x0][0x228] ;  /* 0x00008a0000087ab9 */ /* 0x000fe20000000a00 */
[----:B0-----:R-:W-:-:S02]  /*9180*/  IMAD.SHL.U32 R2, R26, 0x40, RZ ;  /* 0x000000401a027824 */ /* 0x001fc400078e00ff */
[----:B------:R-:W-:-:S03]  /*9190*/  IMAD.SHL.U32 R0, R26, 0x10, RZ ;  /* 0x000000101a007824 */ /* 0x000fc600078e00ff */
[----:B------:R-:W-:Y:S01]  /*91a0*/  LOP3.LUT R3, R2, 0x400, RZ, 0xc0, !PT ;  /* 0x0000040002037812 */ /* 0x000fe200078ec0ff */
[----:B------:R-:W-:Y:S01]  /*91b0*/  IMAD.SHL.U32 R2, R26, 0x8, RZ ;  /* 0x000000081a027824 */ /* 0x000fe200078e00ff */
[----:B------:R-:W-:-:S04]  /*91c0*/  LOP3.LUT R0, R0, 0xf0, RZ, 0xc0, !PT ;  /* 0x000000f000007812 */ /* 0x000fc800078ec0ff */
[----:B------:R-:W-:Y:S02]  /*91d0*/  IADD3 R3, R3, UR6, R0 ;  /* 0x0000000603037c10 */ /* 0x000fe4000fffe000 */
[----:B------:R-:W-:Y:S02]  /*91e0*/  LOP3.LUT R0, R2, 0x300, RZ, 0xc0, !PT ;  /* 0x0000030002007812 */ /* 0x000fe400078ec0ff */
[----:B-1----:R-:W-:Y:S01]  /*91f0*/  LOP3.LUT R2, R24, 0x7f, RZ, 0xc0, !PT ;  /* 0x0000007f18027812 */ /* 0x002fe200078ec0ff */
[----:B------:R-:W-:Y:S02]  /*9200*/  VIADD R24, R230, 0x4 ;  /* 0x00000004e6187836 */ /* 0x000fe40000000000 */
[----:B------:R-:W-:Y:S01]  /*9210*/  IMAD.IADD R0, R0, 0x1, R3 ;  /* 0x0000000100007824 */ /* 0x000fe200078e0203 */
[----:B------:R-:W-:Y:S01]  /*9220*/  BAR.SYNC.DEFER_BLOCKING 0x0 ;  /* 0x0000000000007b1d */ /* 0x000fe20000010000 */
[----:B------:R-:W-:Y:S02]  /*9230*/  LEA R2, R2, UR6, 0x4 ;  /* 0x0000000602027c11 */ /* 0x000fe4000f8e20ff */
[----:B------:R-:W-:-:S03]  /*9240*/  ISETP.GE.AND P3, PT, R24, UR4, PT ;  /* 0x0000000418007c0c */ /* 0x000fc6000bf66270 */
[----:B------:R-:W-:Y:S01]  /*9250*/  ULDC.64 UR6, c[0x0][0x228] ;  /* 0x00008a0000067ab9 */ /* 0x000fe20000000a00 */
[----:B------:R-:W-:Y:S01]  /*9260*/  ULDC.64 UR4, c[0x0][0x220] ;  /* 0x0000880000047ab9 */ /* 0x000fe20000000a00 */
[----:B------:R-:W-:-:S04]  /*9270*/  ISETP.GE.AND P4, PT, R231, UR6, PT ;  /* 0x00000006e7007c0c */ /* 0x000fc8000bf86270 */
[----:B------:R-:W-:Y:S01]  /*9280*/  ISETP.LT.AND P4, PT, R230, UR31, !P4 ;  /* 0x0000001fe6007c0c */ /* 0x000fe2000e781270 */
[----:B------:R-:W-:Y:S01]  /*9290*/  STSM.16.M88.4 [R0], R36 ;  /* 0x0000002400007844 */ /* 0x000fe20000000200 */
[----:B------:R-:W-:Y:S06]  /*92a0*/  BAR.SYNC.DEFER_BLOCKING 0x0 ;  /* 0x0000000000007b1d */ /* 0x000fec0000010000 */
[----:B------:R-:W0:Y:S02]  /*92b0*/  LDS.128 R24, [R2] ;  /* 0x0000000002187984 */ /* 0x000e240000000c00 */
[----:B------:R-:W-:Y:S06]  /*92c0*/  BAR.SYNC.DEFER_BLOCKING 0x0 ;  /* 0x0000000000007b1d */ /* 0x000fec0000010000 */
[----:B------:R-:W-:Y:S02]  /*92d0*/  STSM.16.M88.4 [R0], R40 ;  /* 0x0000002800007844 */ /* 0x000fe40000000200 */
[----:B------:R-:W-:Y:S06]  /*92e0*/  BAR.SYNC.DEFER_BLOCKING 0x0 ;  /* 0x0000000000007b1d */ /* 0x000fec0000010000 */
[----:B------:R-:W1:Y:S02]  /*92f0*/  LDS.128 R28, [R2] ;  /* 0x00000000021c7984 */ /* 0x000e640000000c00 */
[----:B------:R-:W-:Y:S06]  /*9300*/  BAR.SYNC.DEFER_BLOCKING 0x0 ;  /* 0x0000000000007b1d */ /* 0x000fec0000010000 */
[----:B------:R-:W-:Y:S02]  /*9310*/  STSM.16.M88.4 [R0], R144 ;  /* 0x0000009000007844 */ /* 0x000fe40000000200 */
[----:B------:R-:W-:Y:S06]  /*9320*/  BAR.SYNC.DEFER_BLOCKING 0x0 ;  /* 0x0000000000007b1d */ /* 0x000fec0000010000 */
[----:B------:R-:W-:Y:S02]  /*9330*/  LDS.128 R32, [R2] ;  /* 0x0000000002207984 */ /* 0x000fe40000000c00 */
[----:B------:R-:W-:Y:S06]  /*9340*/  BAR.SYNC.DEFER_BLOCKING 0x0 ;  /* 0x0000000000007b1d */ /* 0x000fec0000010000 */
[----:B------:R-:W-:Y:S02]  /*9350*/  STSM.16.M88.4 [R0], R96 ;  /* 0x0000006000007844 */ /* 0x000fe40000000200 */
[----:B------:R-:W-:Y:S06]  /*9360*/  BAR.SYNC.DEFER_BLOCKING 0x0 ;  /* 0x0000000000007b1d */ /* 0x000fec0000010000 */
[----:B------:R-:W-:Y:S02]  /*9370*/  LDS.128 R36, [R2] ;  /* 0x0000000002247984 */ /* 0x000fe40000000c00 */
[----:B------:R-:W-:Y:S06]  /*9380*/  BAR.SYNC.DEFER_BLOCKING 0x0 ;  /* 0x0000000000007b1d */ /* 0x000fec0000010000 */
[----:B------:R2:W-:Y:S02]  /*9390*/  STSM.16.M88.4 [R0], R140 ;  /* 0x0000008c00007844 */ /* 0x0005e40000000200 */
[----:B------:R-:W-:Y:S08]  /*93a0*/  BAR.SYNC.DEFER_BLOCKING 0x0 ;  /* 0x0000000000007b1d */ /* 0x000ff00000010000 */
[----:B--2---:R-:W2:Y:S01]  /*93b0*/  LDC R140, c[0x0][0x244] ;  /* 0x00009100ff8c7b82 */ /* 0x004ea20000000800 */
[----:B------:R-:W-:Y:S07]  /*93c0*/  LDS.128 R40, [R2] ;  /* 0x0000000002287984 */ /* 0x000fee0000000c00 */
[----:B------:R-:W-:Y:S01]  /*93d0*/  BAR.SYNC.DEFER_BLOCKING 0x0 ;  /* 0x0000000000007b1d */ /* 0x000fe20000010000 */
[----:B--2---:R-:W-:-:S05]  /*93e0*/  IMAD R3, R231, R140, RZ ;  /* 0x0000008ce7037224 */ /* 0x004fca00078e02ff */
[----:B------:R-:W-:Y:S02]  /*93f0*/  STSM.16.M88.4 [R0], R100 ;  /* 0x0000006400007844 */ /* 0x000fe40000000200 */
[----:B------:R-:W-:Y:S06]  /*9400*/  BAR.SYNC.DEFER_BLOCKING 0x0 ;  /* 0x0000000000007b1d */ /* 0x000fec0000010000 */
[----:B------:R-:W2:Y:S02]  /*9410*/  LDS.128 R88, [R2] ;  /* 0x0000000002587984 */ /* 0x000ea40000000c00 */
[----:B------:R-:W-:Y:S06]  /*9420*/  BAR.SYNC.DEFER_BLOCKING 0x0 ;  /* 0x0000000000007b1d */ /* 0x000fec0000010000 */
[----:B------:R-:W-:Y:S02]  /*9430*/  STSM.16.M88.4 [R0], R104 ;  /* 0x0000006800007844 */ /* 0x000fe40000000200 */
[----:B------:R-:W-:Y:S06]  /*9440*/  BAR.SYNC.DEFER_BLOCKING 0x0 ;  /* 0x0000000000007b1d */ /* 0x000fec0000010000 */
[----:B------:R-:W3:Y:S02]  /*9450*/  LDS.128 R92, [R2] ;  /* 0x00000000025c7984 */ /* 0x000ee40000000c00 */
[----:B------:R-:W-:Y:S06]  /*9460*/  BAR.SYNC.DEFER_BLOCKING 0x0 ;  /* 0x0000000000007b1d */ /* 0x000fec0000010000 */
[----:B------:R-:W-:Y:S02]  /*9470*/  STSM.16.M88.4 [R0], R136 ;  /* 0x0000008800007844 */ /* 0x000fe40000000200 */
[----:B------:R-:W-:Y:S06]  /*9480*/  BAR.SYNC.DEFER_BLOCKING 0x0 ;  /* 0x0000000000007b1d */ /* 0x000fec0000010000 */
[----:B------:R-:W4:Y:S02]  /*9490*/  LDS.128 R96, [R2] ;  /* 0x0000000002607984 */ /* 0x000f240000000c00 */
[----:B------:R-:W-:Y:S06]  /*94a0*/  BAR.SYNC.DEFER_BLOCKING 0x0 ;  /* 0x0000000000007b1d */ /* 0x000fec0000010000 */
[----:B------:R-:W-:Y:S02]  /*94b0*/  STSM.16.M88.4 [R0], R132 ;  /* 0x0000008400007844 */ /* 0x000fe40000000200 */
[----:B------:R-:W-:Y:S06]  /*94c0*/  BAR.SYNC.DEFER_BLOCKING 0x0 ;  /* 0x0000000000007b1d */ /* 0x000fec0000010000 */
[----:B------:R-:W-:Y:S02]  /*94d0*/  LDS.128 R100, [R2] ;  /* 0x0000000002647984 */ /* 0x000fe40000000c00 */
        /* <DEDUP_REMOVED lines=69> */
[----:B------:R0:W-:Y:S02]  /*9930*/  STSM.16.M88.4 [R0], R20 ;  /* 0x0000001400007844 */ /* 0x0001e40000000200 */
[----:B------:R-:W-:Y:S01]  /*9940*/  BAR.SYNC.DEFER_BLOCKING 0x0 ;  /* 0x0000000000007b1d */ /* 0x000fe20000010000 */
[----:B0-----:R-:W-:Y:S01]  /*9950*/  IMAD R23, R230, UR26, RZ ;  /* 0x0000001ae6177c24 */ /* 0x001fe2000f8e02ff */
[----:B------:R-:W-:-:S04]  /*9960*/  PRMT R22, R24, 0x7632, R22 ;  /* 0x0000763218167816 */ /* 0x000fc80000000016 */
[----:B------:R-:W0:Y:S02]  /*9970*/  LDS.128 R84, [R2] ;  /* 0x0000000002547984 */ /* 0x000e240000000c00 */
[----:B------:R-:W-:Y:S06]  /*9980*/  BAR.SYNC.DEFER_BLOCKING 0x0 ;  /* 0x0000000000007b1d */ /* 0x000fec0000010000 */
[----:B------:R1:W-:Y:S02]  /*9990*/  STSM.16.M88.4 [R0], R12 ;  /* 0x0000000c00007844 */ /* 0x0003e40000000200 */
[----:B------:R-:W-:Y:S01]  /*99a0*/  BAR.SYNC.DEFER_BLOCKING 0x0 ;  /* 0x0000000000007b1d */ /* 0x000fe20000010000 */
[----:B-1----:R-:W-:Y:S01]  /*99b0*/  LEA R12, P6, R3, UR4, 0x1 ;  /* 0x00000004030c7c11 */ /* 0x002fe2000f8c08ff */
[----:B------:R-:W-:-:S03]  /*99c0*/  IMAD R15, R140, 0x80, R3 ;  /* 0x000000808c0f7824 */ /* 0x000fc600078e0203 */
[----:B------:R-:W-:Y:S01]  /*99d0*/  LEA.HI.X.SX32 R13, R3, UR5, 0x1, P6 ;  /* 0x00000005030d7c11 */ /* 0x000fe2000b0f0eff */
[----:B------:R-:W-:Y:S01]  /*99e0*/  VIADD R3, R23, UR26 ;  /* 0x0000001a17037c36 */ /* 0x000fe20008000000 */
[----:B------:R-:W-:Y:S01]  /*99f0*/  LEA R14, P6, R15, UR4, 0x1 ;  /* 0x000000040f0e7c11 */ /* 0x000fe2000f8c08ff */
[----:B------:R-:W-:Y:S01]  /*9a00*/  ULDC UR4, c[0x0][0x22c] ;  /* 0x00008b0000047ab9 */ /* 0x000fe20000000800 */
[----:B------:R-:W-:Y:S02]  /*9a10*/  IMAD.WIDE R20, R23, 0x2, R12 ;  /* 0x0000000217147825 */ /* 0x000fe400078e020c */
[----:B------:R-:W-:Y:S01]  /*9a20*/  LEA.HI.X.SX32 R15, R15, UR5, 0x1, P6 ;  /* 0x000000050f0f7c11 */ /* 0x000fe2000b0f0eff */
[----:B------:R-:W1:Y:S01]  /*9a30*/  LDS.128 R72, [R2] ;  /* 0x0000000002487984 */ /* 0x000e620000000c00 */
[----:B------:R-:W-:Y:S01]  /*9a40*/  BAR.SYNC.DEFER_BLOCKING 0x0 ;  /* 0x0000000000007b1d */ /* 0x000fe20000010000 */
[----:B------:R-:W-:-:S05]  /*9a50*/  ISETP.GE.AND P6, PT, R230, UR7, PT ;  /* 0x00000007e6007c0c */ /* 0x000fca000bfc6270 */
[----:B------:R-:W-:Y:S01]  /*9a60*/  ULDC.64 UR6, c[0x0][0x228] ;  /* 0x00008a0000067ab9 */ /* 0x000fe20000000a00 */
[----:B------:R-:W-:Y:S01]  /*9a70*/  STSM.16.M88.4 [R0], R4 ;  /* 0x0000000400007844 */ /* 0x000fe20000000200 */
[----:B------:R-:W-:Y:S06]  /*9a80*/  BAR.SYNC.DEFER_BLOCKING 0x0 ;  /* 0x0000000000007b1d */ /* 0x000fec0000010000 */
[----:B------:R-:W-:Y:S02]  /*9a90*/  LDS.128 R76, [R2] ;  /* 0x00000000024c7984 */ /* 0x000fe40000000c00 */
[----:B------:R-:W-:Y:S06]  /*9aa0*/  BAR.SYNC.DEFER_BLOCKING 0x0 ;  /* 0x0000000000007b1d */ /* 0x000fec0000010000 */
[----:B------:R-:W-:Y:S02]  /*9ab0*/  STSM.16.M88.4 [R0], R8 ;  /* 0x0000000800007844 */ /* 0x000fe40000000200 */
[----:B------:R-:W-:Y:S06]  /*9ac0*/  BAR.SYNC.DEFER_BLOCKING 0x0 ;  /* 0x0000000000007b1d */ /* 0x000fec0000010000 */
[----:B------:R-:W1:Y:S02]  /*9ad0*/  LDS.128 R4, [R2] ;  /* 0x0000000002047984 */ /* 0x000e640000000c00 */
[----:B------:R-:W-:Y:S06]  /*9ae0*/  BAR.SYNC.DEFER_BLOCKING 0x0 ;  /* 0x0000000000007b1d */ /* 0x000fec0000010000 */
[----:B------:R2:W-:Y:S02]  /*9af0*/  STSM.16.M88.4 [R0], R16 ;  /* 0x0000001000007844 */ /* 0x0005e40000000200 */
[----:B------:R-:W-:Y:S01]  /*9b00*/  BAR.SYNC.DEFER_BLOCKING 0x0 ;  /* 0x0000000000007b1d */ /* 0x000fe20000010000 */
[----:B--2---:R-:W-:Y:S01]  /*9b10*/  IMAD.WIDE R16, R23, 0x2, R14 ;  /* 0x0000000217107825 */ /* 0x004fe200078e020e */
[----:B------:R-:W-:-:S03]  /*9b20*/  PRMT R23, R28, 0x7632, R23 ;  /* 0x000076321c177816 */ /* 0x000fc60000000017 */
[----:B------:R-:W-:Y:S01]  /*9b30*/  IMAD.WIDE R18, R3, 0x2, R12 ;  /* 0x0000000203127825 */ /* 0x000fe200078e020c */
[----:B------:R-:W2:Y:S02]  /*9b40*/  LDS.128 R8, [R2] ;  /* 0x0000000002087984 */ /* 0x000ea40000000c00 */
[----:B------:R-:W-:Y:S06]  /*9b50*/  BAR.SYNC.DEFER_BLOCKING 0x0 ;  /* 0x0000000000007b1d */ /* 0x000fec0000010000 */
[----:B------:R3:W-:Y:S02]  /*9b60*/  STSM.16.M88.4 [R0], R216 ;  /* 0x000000d800007844 */ /* 0x0007e40000000200 */
[----:B------:R-:W-:Y:S01]  /*9b70*/  BAR.SYNC.DEFER_BLOCKING 0x0 ;  /* 0x0000000000007b1d */ /* 0x000fe20000010000 */
[----:B---3--:R-:W-:-:S05]  /*9b80*/  VIADD R0, R230, 0x5 ;  /* 0x00000005e6007836 */ /* 0x008fca0000000000 */
[----:B------:R3:W-:Y:S01]  /*9b90*/  @P4 STG.E.U16 desc[UR16][R20.64], R24 ;  /* 0x0000001814004986 */ /* 0x0007e2000c101510 */
[C---:B------:R-:W-:Y:S02]  /*9ba0*/  ISETP.LT.AND P4, PT, R250.reuse, UR24, !P6 ;  /* 0x00000018fa007c0c */ /* 0x040fe4000f781270 */
[----:B------:R-:W-:Y:S02]  /*9bb0*/  ISETP.LT.AND P6, PT, R231, UR22, !P2 ;  /* 0x00000016e7007c0c */ /* 0x000fe4000d7c1270 */
[----:B------:R-:W-:Y:S01]  /*9bc0*/  ISETP.LT.AND P2, PT, R250, UR20, !P2 ;  /* 0x00000014fa007c0c */ /* 0x000fe2000d741270 */
[----:B---3--:R-:W-:Y:S01]  /*9bd0*/  IMAD.WIDE R20, R3, 0x2, R14 ;  /* 0x0000000203147825 */ /* 0x008fe200078e020e */
[----:B------:R-:W-:-:S07]  /*9be0*/  PRMT R24, R29, 0x7632, R24 ;  /* 0x000076321d187816 */ /* 0x000fce0000000018 */
[----:B------:R3:W-:Y:S01]  /*9bf0*/  @P4 STG.E.U16 desc[UR16][R16.64], R22 ;  /* 0x0000001610004986 */ /* 0x0007e2000c101510 */
[----:B------:R-:W-:Y:S01]  /*9c00*/  ISETP.GE.AND P4, PT, R0, UR4, PT ;  /* 0x0000000400007c0c */ /* 0x000fe2000bf86270 */
[----:B------:R-:W-:Y:S01]  /*9c10*/  VIADD R3, R3, UR26 ;  /* 0x0000001a03037c36 */ /* 0x000fe20008000000 */
[----:B------:R-:W-:Y:S01]  /*9c20*/  ULDC UR4, c[0x0][0x22c] ;  /* 0x00008b0000047ab9 */ /* 0x000fe20000000800 */
[----:B------:R4:W-:Y:S01]  /*9c30*/  @P6 STG.E.U16 desc[UR16][R18.64], R28 ;  /* 0x0000001c12006986 */ /* 0x0009e2000c101510 */
[----:B------:R-:W-:Y:S01]  /*9c40*/  ISETP.LT.AND P6, PT, R231, UR12, !P5 ;  /* 0x0000000ce7007c0c */ /* 0x000fe2000efc1270 */
[----:B------:R-:W-:Y:S01]  /*9c50*/  VIADD R141, R3, UR26 ;  /* 0x0000001a038d7c36 */ /* 0x000fe20008000000 */
[----:B------:R-:W-:Y:S01]  /*9c60*/  ISETP.LT.AND P5, PT, R250, UR10, !P5 ;  /* 0x0000000afa007c0c */ /* 0x000fe2000efa1270 */
[----:B------:R0:W-:Y:S01]  /*9c70*/  @P2 STG.E.U16 desc[UR16][R20.64], R23 ;  /* 0x0000001714002986 */ /* 0x0001e2000c101510 */
[----:B------:R-:W-:Y:S01]  /*9c80*/  ISETP.LT.AND P2, PT, R231, UR18, !P0 ;  /* 0x00000012e7007c0c */ /* 0x000fe2000c741270 */
[----:B------:R-:W-:Y:S01]  /*9c90*/  VIADD R0, R230, 0x6 ;  /* 0x00000006e6007836 */ /* 0x000fe20000000000 */
[----:B------:R-:W-:Y:S01]  /*9ca0*/  ISETP.LT.AND P0, PT, R250, UR14, !P0 ;  /* 0x0000000efa007c0c */ /* 0x000fe2000c701270 */
[C---:B---3--:R-:W-:Y:S01]  /*9cb0*/  IMAD.WIDE R16, R3.reuse, 0x2, R12 ;  /* 0x0000000203107825 */ /* 0x048fe200078e020c */
[----:B------:R-:W-:Y:S01]  /*9cc0*/  ULDC UR10, c[0x0][0x22c] ;  /* 0x00008b00000a7ab9 */ /* 0x000fe20000000800 */
[----:B------:R-:W-:Y:S01]  /*9cd0*/  ULDC UR12, c[0x0][0x228] ;  /* 0x00008a00000c7ab9 */ /* 0x000fe20000000800 */
[----:B------:R-:W-:Y:S01]  /*9ce0*/  ULDC UR14, c[0x0][0x228] ;  /* 0x00008a00000e7ab9 */ /* 0x000fe20000000800 */
[----:B----4-:R-:W-:Y:S01]  /*9cf0*/  IMAD.WIDE R18, R3, 0x2, R14 ;  /* 0x0000000203127825 */ /* 0x010fe200078e020e */
[----:B------:R-:W-:Y:S01]  /*9d00*/  PRMT R3, R25, 0x7632, R3 ;  /* 0x0000763219037816 */ /* 0x000fe20000000003 */
[----:B------:R-:W-:-:S02]  /*9d10*/  ULDC UR18, c[0x0][0x228] ;  /* 0x00008a0000127ab9 */ /* 0x000fc40000000800 */
[C---:B0-----:R-:W-:Y:S02]  /*9d20*/  IMAD.WIDE R20, R141.reuse, 0x2, R12 ;  /* 0x000000028d147825 */ /* 0x041fe400078e020c */
[----:B------:R0:W-:Y:S01]  /*9d30*/  @P2 STG.E.U16 desc[UR16][R16.64], R25 ;  /* 0x0000001910002986 */ /* 0x0001e2000c101510 */
[----:B------:R-:W-:Y:S01]  /*9d40*/  ISETP.GE.AND P2, PT, R0, UR4, PT ;  /* 0x0000000400007c0c */ /* 0x000fe2000bf46270 */
[----:B------:R-:W-:Y:S01]  /*9d50*/  IMAD.WIDE R22, R141, 0x2, R14 ;  /* 0x000000028d167825 */ /* 0x000fe200078e020e */
[----:B------:R-:W-:Y:S01]  /*9d60*/  ULDC.64 UR4, c[0x0][0x228] ;  /* 0x00008a0000047ab9 */ /* 0x000fe20000000a00 */
[----:B------:R3:W-:Y:S01]  /*9d70*/  @P0 STG.E.U16 desc[UR16][R18.64], R3 ;  /* 0x0000000312000986 */ /* 0x0007e2000c101510 */
[----:B------:R-:W-:Y:S01]  /*9d80*/  ISETP.LT.AND P0, PT, R231, UR8, !P3 ;  /* 0x00000008e7007c0c */ /* 0x000fe2000df01270 */
[----:B------:R-:W-:Y:S01]  /*9d90*/  VIADD R141, R141, UR26 ;  /* 0x0000001a8d8d7c36 */ /* 0x000fe20008000000 */
[----:B------:R-:W-:Y:S01]  /*9da0*/  ISETP.LT.AND P3, PT, R250, UR6, !P3 ;  /* 0x00000006fa007c0c */ /* 0x000fe2000df61270 */
[----:B------:R-:W-:Y:S01]  /*9db0*/  @P6 STG.E.U16 desc[UR16][R20.64], R29 ;  /* 0x0000001d14006986 */ /* 0x000fe2000c101510 */
[----:B------:R-:W-:Y:S01]  /*9dc0*/  VIADD R0, R230, 0x7 ;  /* 0x00000007e6007836 */ /* 0x000fe20000000000 */
[----:B------:R-:W-:Y:S01]  /*9dd0*/  ULDC UR6, c[0x0][0x228] ;  /* 0x00008a0000067ab9 */ /* 0x000fe20000000800 */
[----:B------:R-:W-:Y:S01]  /*9de0*/  ULDC UR8, c[0x0][0x228] ;  /* 0x00008a0000087ab9 */ /* 0x000fe20000000800 */
[----:B------:R4:W-:Y:S01]  /*9df0*/  @P5 STG.E.U16 desc[UR16][R22.64], R24 ;  /* 0x0000001816005986 */ /* 0x0009e2000c101510 */
[----:B------:R-:W-:Y:S01]  /*9e00*/  ISETP.LT.AND P5, PT, R231, UR4, !P4 ;  /* 0x00000004e7007c0c */ /* 0x000fe2000e7a1270 */
[C---:B0-----:R-:W-:Y:S01]  /*9e10*/  IMAD.WIDE R16, R141.reuse, 0x2, R12 ;  /* 0x000000028d107825 */ /* 0x041fe200078e020c */
[----:B------:R-:W-:Y:S01]  /*9e20*/  ISETP.LT.AND P4, PT, R250, UR28, !P4 ;  /* 0x0000001cfa007c0c */ /* 0x000fe2000e781270 */
[----:B------:R-:W-:Y:S01]  /*9e30*/  ULDC UR4, c[0x0][0x22c] ;  /* 0x00008b0000047ab9 */ /* 0x000fe20000000800 */
[----:B------:R-:W-:Y:S01]  /*9e40*/  ISETP.GE.AND P6, PT, R0, UR10, PT ;  /* 0x0000000a00007c0c */ /* 0x000fe2000bfc6270 */
[C---:B---3--:R-:W-:Y:S01]  /*9e50*/  VIADD R3, R141.reuse, UR26 ;  /* 0x0000001a8d037c36 */ /* 0x048fe20008000000 */
[----:B------:R0:W-:Y:S01]  /*9e60*/  @P0 STG.E.U16 desc[UR16][R16.64], R26 ;  /* 0x0000001a10000986 */ /* 0x0001e2000c101510 */
[----:B------:R-:W-:Y:S01]  /*9e70*/  IMAD.WIDE R18, R141, 0x2, R14 ;  /* 0x000000028d127825 */ /* 0x000fe200078e020e */
[----:B------:R-:W-:Y:S01]  /*9e80*/  ULDC UR10, c[0x0][0x228] ;  /* 0x00008a00000a7ab9 */ /* 0x000fe20000000800 */
[----:B----4-:R-:W-:-:S02]  /*9e90*/  PRMT R23, R26, 0x7632, R23 ;  /* 0x000076321a177816 */ /* 0x010fc40000000017 */
[----:B------:R-:W-:Y:S01]  /*9ea0*/  IMAD.WIDE R20, R3, 0x2, R12 ;  /* 0x0000000203147825 */ /* 0x000fe200078e020c */
[----:B------:R-:W-:-:S03]  /*9eb0*/  PRMT R24, R88, 0x7632, R24 ;  /* 0x0000763258187816 */ /* 0x000fc60000000018 */
[----:B------:R-:W-:Y:S01]  /*9ec0*/  VIADD R0, R230, 0x8 ;  /* 0x00000008e6007836 */ /* 0x000fe20000000000 */
[----:B------:R3:W-:Y:S01]  /*9ed0*/  @P3 STG.E.U16 desc[UR16][R18.64], R23 ;  /* 0x0000001712003986 */ /* 0x0007e2000c101510 */
[C---:B------:R-:W-:Y:S02]  /*9ee0*/  ISETP.LT.AND P3, PT, R231.reuse, UR30, !P2 ;  /* 0x0000001ee7007c0c */ /* 0x040fe4000d761270 */
[----:B------:R-:W-:Y:S01]  /*9ef0*/  ISETP.LT.AND P2, PT, R250, UR6, !P2 ;  /* 0x00000006fa007c0c */ /* 0x000fe2000d741270 */
[----:B------:R4:W-:Y:S01]  /*9f00*/  @P5 STG.E.U16 desc[UR16][R20.64], R30 ;  /* 0x0000001e14005986 */ /* 0x0009e2000c101510 */
[----:B0-----:R-:W-:Y:S01]  /*9f10*/  PRMT R17, R30, 0x7632, R17 ;  /* 0x000076321e117816 */ /* 0x001fe20000000011 */
[----:B------:R-:W-:Y:S01]  /*9f20*/  ULDC UR6, c[0x0][0x228] ;  /* 0x00008a0000067ab9 */ /* 0x000fe20000000800 */
[----:B------:R-:W-:Y:S01]  /*9f30*/  ISETP.LT.AND P5, PT, R231, UR8, !P6 ;  /* 0x00000008e7007c0c */ /* 0x000fe2000f7a1270 */
[----:B------:R-:W-:Y:S01]  /*9f40*/  ULDC UR8, c[0x0][0x228] ;  /* 0x00008a0000087ab9 */ /* 0x000fe20000000800 */
[----:B------:R-:W-:Y:S01]  /*9f50*/  ISETP.GE.AND P0, PT, R0, UR4, PT ;  /* 0x0000000400007c0c */ /* 0x000fe2000bf06270 */
[----:B------:R-:W-:Y:S01]  /*9f60*/  VIADD R0, R230, 0x9 ;  /* 0x00000009e6007836 */ /* 0x000fe20000000000 */
[----:B------:R-:W-:Y:S01]  /*9f70*/  ULDC UR4, c[0x0][0x22c] ;  /* 0x00008b0000047ab9 */ /* 0x000fe20000000800 */
[----:B---3--:R-:W-:Y:S01]  /*9f80*/  IMAD.WIDE R22, R3, 0x2, R14 ;  /* 0x0000000203167825 */ /* 0x008fe200078e020e */
[----:B------:R-:W-:Y:S01]  /*9f90*/  ISETP.LT.AND P6, PT, R250, UR6, !P6 ;  /* 0x00000006fa007c0c */ /* 0x000fe2000f7c1270 */
[----:B------:R-:W-:-:S02]  /*9fa0*/  ULDC UR6, c[0x0][0x228] ;  /* 0x00008a0000067ab9 */ /* 0x000fc40000000800 */
[----:B------:R-:W-:Y:S01]  /*9fb0*/  VIADD R3, R3, UR26 ;  /* 0x0000001a03037c36 */ /* 0x000fe20008000000 */
[----:B------:R0:W-:Y:S01]  /*9fc0*/  @P4 STG.E.U16 desc[UR16][R22.64], R17 ;  /* 0x0000001116004986 */ /* 0x0001e2000c101510 */
[----:B------:R-:W-:Y:S01]  /*9fd0*/  ISETP.GE.AND P4, PT, R0, UR4, PT ;  /* 0x0000000400007c0c */ /* 0x000fe2000bf86270 */
[----:B------:R-:W-:Y:S01]  /*9fe0*/  VIADD R0, R230, 0xa ;  /* 0x0000000ae6007836 */ /* 0x000fe20000000000 */
[----:B------:R-:W-:Y:S01]  /*9ff0*/  ULDC UR4, c[0x0][0x22c] ;  /* 0x00008b0000047ab9 */ /* 0x000fe20000000800 */
[C---:B------:R-:W-:Y:S02]  /*a000*/  VIADD R25, R3.reuse, UR26 ;  /* 0x0000001a03197c36 */ /* 0x040fe40008000000 */
[----:B------:R-:W-:-:S04]  /*a010*/  IMAD.WIDE R18, R3, 0x2, R14 ;  /* 0x0000000203127825 */ /* 0x000fc800078e020e */
[----:B----4-:R-:W-:Y:S01]  /*a020*/  IMAD.WIDE R20, R25, 0x2, R12 ;  /* 0x0000000219147825 */ /* 0x010fe200078e020c */
[----:B0-----:R-:W-:-:S03]  /*a030*/  PRMT R23, R27, 0x7632, R23 ;  /* 0x000076321b177816 */ /* 0x001fc60000000017 */
[----:B------:R-:W-:Y:S01]  /*a040*/  IMAD.WIDE R16, R3, 0x2, R12 ;  /* 0x0000000203107825 */ /* 0x000fe200078e020c */
[----:B------:R-:W-:-:S03]  /*a050*/  PRMT R22, R32, 0x7632, R22 ;  /* 0x0000763220167816 */ /* 0x000fc60000000016 */
[----:B------:R-:W-:Y:S01]  /*a060*/  VIADD R3, R25, UR26 ;  /* 0x0000001a19037c36 */ /* 0x000fe20008000000 */
[----:B------:R0:W-:Y:S01]  /*a070*/  @P3 STG.E.U16 desc[UR16][R16.64], R27 ;  /* 0x0000001b10003986 */ /* 0x0001e2000c101510 */
[----:B------:R-:W-:Y:S01]  /*a080*/  ISETP.GE.AND P3, PT, R0, UR4, PT ;  /* 0x0000000400007c0c */ /* 0x000fe2000bf66270 */
[----:B------:R-:W-:Y:S01]  /*a090*/  VIADD R0, R230, 0xb ;  /* 0x0000000be6007836 */ /* 0x000fe20000000000 */
[----:B------:R-:W-:Y:S01]  /*a0a0*/  ULDC UR4, c[0x0][0x22c] ;  /* 0x00008b0000047ab9 */ /* 0x000fe20000000800 */
[----:B------:R3:W-:Y:S03]  /*a0b0*/  @P2 STG.E.U16 desc[UR16][R18.64], R23 ;  /* 0x0000001712002986 */ /* 0x0007e6000c101510 */
[----:B------:R-:W-:Y:S01]  /*a0c0*/  ISETP.GE.AND P2, PT, R0, UR4, PT ;  /* 0x0000000400007c0c */ /* 0x000fe2000bf46270 */
[----:B------:R4:W-:Y:S01]  /*a0d0*/  @P5 STG.E.U16 desc[UR16][R20.64], R31 ;  /* 0x0000001f14005986 */ /* 0x0009e2000c101510 */
[----:B------:R-:W-:Y:S01]  /*a0e0*/  ISETP.LT.AND P5, PT, R231, UR8, !P0 ;  /* 0x00000008e7007c0c */ /* 0x000fe2000c7a1270 */
[----:B------:R-:W-:Y:S01]  /*a0f0*/  VIADD R0, R230, 0xc ;  /* 0x0000000ce6007836 */ /* 0x000fe20000000000 */
[----:B------:R-:W-:Y:S01]  /*a100*/  ISETP.LT.AND P0, PT, R250, UR10, !P0 ;  /* 0x0000000afa007c0c */ /* 0x000fe2000c701270 */
[----:B0-----:R-:W-:Y:S01]  /*a110*/  IMAD.WIDE R16, R25, 0x2, R14 ;  /* 0x0000000219107825 */ /* 0x001fe200078e020e */
[----:B------:R-:W-:Y:S01]  /*a120*/  ULDC UR4, c[0x0][0x22c] ;  /* 0x00008b0000047ab9 */ /* 0x000fe20000000800 */
[----:B------:R-:W-:Y:S01]  /*a130*/  ULDC UR8, c[0x0][0x228] ;  /* 0x00008a0000087ab9 */ /* 0x000fe20000000800 */
[----:B------:R-:W-:Y:S01]  /*a140*/  ULDC UR10, c[0x0][0x228] ;  /* 0x00008a00000a7ab9 */ /* 0x000fe20000000800 */
[----:B---3--:R-:W-:Y:S01]  /*a150*/  IMAD.WIDE R18, R3, 0x2, R12 ;  /* 0x0000000203127825 */ /* 0x008fe200078e020c */
[----:B----4-:R-:W-:-:S03]  /*a160*/  PRMT R31, R31, 0x7632, R31 ;  /* 0x000076321f1f7816 */ /* 0x010fc6000000001f */
[C---:B------:R-:W-:Y:S02]  /*a170*/  IMAD.WIDE R20, R3.reuse, 0x2, R14 ;  /* 0x0000000203147825 */ /* 0x040fe400078e020e */
[----:B------:R0:W-:Y:S01]  /*a180*/  @P6 STG.E.U16 desc[UR16][R16.64], R31 ;  /* 0x0000001f10006986 */ /* 0x0001e2000c101510 */
[----:B------:R-:W-:Y:S01]  /*a190*/  ISETP.GE.AND P6, PT, R0, UR4, PT ;  /* 0x0000000400007c0c */ /* 0x000fe2000bfc6270 */
[----:B------:R-:W-:Y:S01]  /*a1a0*/  ULDC UR4, c[0x0][0x228] ;  /* 0x00008a0000047ab9 */ /* 0x000fe20000000800 */
[----:B------:R-:W-:Y:S01]  /*a1b0*/  VIADD R3, R3, UR26 ;  /* 0x0000001a03037c36 */ /* 0x000fe20008000000 */
[----:B------:R3:W-:Y:S01]  /*a1c0*/  @P5 STG.E.U16 desc[UR16][R18.64], R32 ;  /* 0x0000002012005986 */ /* 0x0007e2000c101510 */
[----:B------:R-:W-:Y:S01]  /*a1d0*/  VIADD R0, R230, 0xd ;  /* 0x0000000de6007836 */ /* 0x000fe20000000000 */
[C---:B------:R-:W-:Y:S01]  /*a1e0*/  ISETP.LT.AND P5, PT, R231.reuse, UR8, !P3 ;  /* 0x00000008e7007c0c */ /* 0x040fe2000dfa1270 */
[----:B------:R-:W-:Y:S01]  /*a1f0*/  ULDC UR8, c[0x0][0x228] ;  /* 0x00008a0000087ab9 */ /* 0x000fe20000000800 */
[----:B------:R4:W-:Y:S01]  /*a200*/  @P0 STG.E.U16 desc[UR16][R20.64], R22 ;  /* 0x0000001614000986 */ /* 0x0009e2000c101510 */
[----:B------:R-:W-:Y:S01]  /*a210*/  ISETP.LT.AND P0, PT, R231, UR4, !P4 ;  /* 0x00000004e7007c0c */ /* 0x000fe2000e701270 */
[----:B------:R-:W-:Y:S01]  /*a220*/  ULDC UR4, c[0x0][0x22c] ;  /* 0x00008b0000047ab9 */ /* 0x000fe20000000800 */
[C---:B------:R-:W-:Y:S01]  /*a230*/  ISETP.LT.AND P4, PT, R250.reuse, UR6, !P4 ;  /* 0x00000006fa007c0c */ /* 0x040fe2000e781270 */
[----:B------:R-:W-:Y:S01]  /*a240*/  ULDC UR6, c[0x0][0x228] ;  /* 0x00008a0000067ab9 */ /* 0x000fe20000000800 */
[----:B0-----:R-:W-:Y:S01]  /*a250*/  IMAD.WIDE R16, R3, 0x2, R12 ;  /* 0x0000000203107825 */ /* 0x001fe200078e020c */
[----:B------:R-:W-:Y:S01]  /*a260*/  ISETP.LT.AND P3, PT, R250, UR6, !P3 ;  /* 0x00000006fa007c0c */ /* 0x000fe2000df61270 */
[----:B------:R-:W-:-:S02]  /*a270*/  ULDC UR6, c[0x0][0x228] ;  /* 0x00008a0000067ab9 */ /* 0x000fc40000000800 */
[----:B---3--:R-:W-:Y:S01]  /*a280*/  IMAD.WIDE R18, R3, 0x2, R14 ;  /* 0x0000000203127825 */ /* 0x008fe200078e020e */
[----:B----4-:R-:W-:-:S03]  /*a290*/  PRMT R21, R36, 0x7632, R21 ;  /* 0x0000763224157816 */ /* 0x010fc60000000015 */
[----:B------:R-:W-:Y:S01]  /*a2a0*/  VIADD R3, R3, UR26 ;  /* 0x0000001a03037c36 */ /* 0x000fe20008000000 */
[----:B------:R0:W-:Y:S01]  /*a2b0*/  @P0 STG.E.U16 desc[UR16][R16.64], R36 ;  /* 0x0000002410000986 */ /* 0x0001e2000c101510 */
[----:B------:R-:W-:Y:S01]  /*a2c0*/  ISETP.GE.AND P0, PT, R0, UR4, PT ;  /* 0x0000000400007c0c */ /* 0x000fe2000bf06270 */
[----:B------:R-:W-:Y:S01]  /*a2d0*/  ULDC UR4, c[0x0][0x228] ;  /* 0x00008a0000047ab9 */ /* 0x000fe20000000800 */
[----:B------:R-:W-:Y:S01]  /*a2e0*/  IMAD.WIDE R22, R3, 0x2, R14 ;  /* 0x0000000203167825 */ /* 0x000fe200078e020e */
[----:B------:R3:W-:Y:S01]  /*a2f0*/  @P4 STG.E.U16 desc[UR16][R18.64], R21 ;  /* 0x0000001512004986 */ /* 0x0007e2000c101510 */
[----:B------:R-:W-:Y:S01]  /*a300*/  ISETP.LT.AND P4, PT, R231, UR4, !P2 ;  /* 0x00000004e7007c0c */ /* 0x000fe2000d781270 */
[----:B------:R-:W-:Y:S01]  /*a310*/  ULDC UR4, c[0x0][0x22c] ;  /* 0x00008b0000047ab9 */ /* 0x000fe20000000800 */
[----:B------:R-:W-:Y:S01]  /*a320*/  ISETP.LT.AND P2, PT, R250, UR6, !P2 ;  /* 0x00000006fa007c0c */ /* 0x000fe2000d741270 */
[----:B------:R-:W-:Y:S01]  /*a330*/  VIADD R0, R230, 0xe ;  /* 0x0000000ee6007836 */ /* 0x000fe20000000000 */
[----:B------:R-:W-:Y:S01]  /*a340*/  ULDC UR6, c[0x0][0x228] ;  /* 0x00008a0000067ab9 */ /* 0x000fe20000000800 */
[----:B0-----:R-:W-:Y:S01]  /*a350*/  PRMT R17, R33, 0x7632, R17 ;  /* 0x0000763221117816 */ /* 0x001fe20000000011 */
[----:B---3--:R-:W-:-:S04]  /*a360*/  IMAD.WIDE R20, R3, 0x2, R12 ;  /* 0x0000000203147825 */ /* 0x008fc800078e020c */
        /* <DEDUP_REMOVED lines=8> */
[----:B------:R-:W-:Y:S01]  /*a3f0*/  VIADD R0, R230, 0xf ;  /* 0x0000000fe6007836 */ /* 0x000fe20000000000 */
[----:B------:R-:W-:Y:S01]  /*a400*/  ISETP.LT.AND P6, PT, R250, UR4, !P6 ;  /* 0x00000004fa007c0c */ /* 0x000fe2000f7c1270 */
[----:B------:R-:W-:Y:S01]  /*a410*/  ULDC UR4, c[0x0][0x22c] ;  /* 0x00008b0000047ab9 */ /* 0x000fe20000000800 */
[----:B0-----:R-:W-:Y:S01]  /*a420*/  PRMT R21, R37, 0x7632, R21 ;  /* 0x0000763225157816 */ /* 0x001fe20000000015 */
[----:B---3--:R-:W-:-:S04]  /*a430*/  IMAD.WIDE R16, R3, 0x2, R12 ;  /* 0x0000000203107825 */ /* 0x008fc800078e020c */
[----:B------:R-:W-:Y:S01]  /*a440*/  VIADD R3, R3, UR26 ;  /* 0x0000001a03037c36 */ /* 0x000fe20008000000 */
[----:B------:R0:W-:Y:S01]  /*a450*/  @P4 STG.E.U16 desc[UR16][R16.64], R37 ;  /* 0x0000002510004986 */ /* 0x0001e2000c101510 */
[----:B------:R-:W-:Y:S01]  /*a460*/  ISETP.GE.AND P4, PT, R0, UR4, PT ;  /* 0x0000000400007c0c */ /* 0x000fe2000bf86270 */
[----:B------:R-:W-:Y:S01]  /*a470*/  VIADD R0, R230, 0x10 ;  /* 0x00000010e6007836 */ /* 0x000fe20000000000 */
[----:B------:R-:W-:Y:S01]  /*a480*/  ULDC UR4, c[0x0][0x22c] ;  /* 0x00008b0000047ab9 */ /* 0x000fe20000000800 */
[----:B------:R3:W-:Y:S01]  /*a490*/  @P2 STG.E.U16 desc[UR16][R18.64], R21 ;  /* 0x0000001512002986 */ /* 0x0007e2000c101510 */
[----:B------:R-:W-:Y:S01]  /*a4a0*/  ISETP.LT.AND P2, PT, R231, UR6, !P0 ;  /* 0x00000006e7007c0c */ /* 0x000fe2000c741270 */
[C---:B------:R-:W-:Y:S01]  /*a4b0*/  VIADD R23, R3.reuse, UR26 ;  /* 0x0000001a03177c36 */ /* 0x040fe20008000000 */
[----:B------:R-:W-:Y:S01]  /*a4c0*/  ULDC UR6, c[0x0][0x228] ;  /* 0x00008a0000067ab9 */ /* 0x000fe20000000800 */
[----:B0-----:R-:W-:-:S04]  /*a4d0*/  IMAD.WIDE R16, R3, 0x2, R14 ;  /* 0x0000000203107825 */ /* 0x001fc800078e020e */
[----:B---3--:R-:W-:-:S04]  /*a4e0*/  IMAD.WIDE R20, R3, 0x2, R12 ;  /* 0x0000000203147825 */ /* 0x008fc800078e020c */
[----:B------:R-:W-:Y:S01]  /*a4f0*/  IMAD.WIDE R18, R23, 0x2, R12 ;  /* 0x0000000217127825 */ /* 0x000fe200078e020c */
[----:B------:R0:W-:Y:S01]  /*a500*/  @P3 STG.E.U16 desc[UR16][R20.64], R34 ;  /* 0x0000002214003986 */ /* 0x0001e2000c101510 */
[----:B------:R-:W-:Y:S01]  /*a510*/  ISETP.GE.AND P3, PT, R0, UR4, PT ;  /* 0x0000000400007c0c */ /* 0x000fe2000bf66270 */
[----:B------:R-:W-:Y:S01]  /*a520*/  ULDC UR4, c[0x0][0x228] ;  /* 0x00008a0000047ab9 */ /* 0x000fe20000000800 */
[----:B------:R-:W-:Y:S01]  /*a530*/  VIADD R0, R230, 0x11 ;  /* 0x00000011e6007836 */ /* 0x000fe20000000000 */
[----:B------:R-:W-:Y:S01]  /*a540*/  ISETP.LT.AND P0, PT, R250, UR4, !P0 ;  /* 0x00000004fa007c0c */ /* 0x000fe2000c701270 */
[----:B------:R-:W-:Y:S01]  /*a550*/  ULDC UR4, c[0x0][0x22c] ;  /* 0x00008b0000047ab9 */ /* 0x000fe20000000800 */
[----:B0-----:R-:W-:-:S05]  /*a560*/  PRMT R21, R34, 0x7632, R21 ;  /* 0x0000763222157816 */ /* 0x001fca0000000015 */
[----:B------:R0:W-:Y:S01]  /*a570*/  @P6 STG.E.U16 desc[UR16][R16.64], R21 ;  /* 0x0000001510006986 */ /* 0x0001e2000c101510 */
[C---:B------:R-:W-:Y:S01]  /*a580*/  ISETP.LT.AND P6, PT, R231.reuse, UR10, !P4 ;  /* 0x0000000ae7007c0c */ /* 0x040fe2000e7c1270 */
[----:B------:R-:W-:Y:S02]  /*a590*/  ULDC UR10, c[0x0][0x228] ;  /* 0x00008a00000a7ab9 */ /* 0x000fe40000000800 */
[----:B------:R3:W-:Y:S01]  /*a5a0*/  @P2 STG.E.U16 desc[UR16][R18.64], R38 ;  /* 0x0000002612002986 */ /* 0x0007e2000c101510 */
[----:B------:R-:W-:Y:S01]  /*a5b0*/  ISETP.LT.AND P2, PT, R231, UR6, !P5 ;  /* 0x00000006e7007c0c */ /* 0x000fe2000ef41270 */
[----:B------:R-:W-:Y:S01]  /*a5c0*/  ULDC UR6, c[0x0][0x228] ;  /* 0x00008a0000067ab9 */ /* 0x000fe20000000800 */
[C---:B------:R-:W-:Y:S01]  /*a5d0*/  ISETP.LT.AND P5, PT, R250.reuse, UR8, !P5 ;  /* 0x00000008fa007c0c */ /* 0x040fe2000efa1270 */
[----:B------:R-:W-:Y:S01]  /*a5e0*/  ULDC UR8, c[0x0][0x228] ;  /* 0x00008a0000087ab9 */ /* 0x000fe20000000800 */
[----:B------:R-:W-:Y:S01]  /*a5f0*/  ISETP.LT.AND P4, PT, R250, UR6, !P4 ;  /* 0x00000006fa007c0c */ /* 0x000fe2000e781270 */
[----:B------:R-:W-:Y:S01]  /*a600*/  ULDC UR6, c[0x0][0x228] ;  /* 0x00008a0000067ab9 */ /* 0x000fe20000000800 */
[----:B0-----:R-:W-:Y:S01]  /*a610*/  IMAD.WIDE R20, R23, 0x2, R14 ;  /* 0x0000000217147825 */ /* 0x001fe200078e020e */
[----:B------:R-:W-:-:S03]  /*a620*/  PRMT R17, R38, 0x7632, R17 ;  /* 0x0000763226117816 */ /* 0x000fc60000000011 */
[----:B------:R-:W-:Y:S02]  /*a630*/  VIADD R23, R23, UR26 ;  /* 0x0000001a17177c36 */ /* 0x000fe40008000000 */
[----:B------:R0:W-:Y:S01]  /*a640*/  @P0 STG.E.U16 desc[UR16][R20.64], R17 ;  /* 0x0000001114000986 */ /* 0x0001e2000c101510 */
[----:B------:R-:W-:Y:S01]  /*a650*/  ISETP.GE.AND P0, PT, R0, UR4, PT ;  /* 0x0000000400007c0c */ /* 0x000fe2000bf06270 */
[C---:B------:R-:W-:Y:S01]  /*a660*/  VIADD R3, R23.reuse, UR26 ;  /* 0x0000001a17037c36 */ /* 0x040fe20008000000 */
[----:B------:R-:W-:Y:S01]  /*a670*/  ULDC UR4, c[0x0][0x22c] ;  /* 0x00008b0000047ab9 */ /* 0x000fe20000000800 */
[----:B---3--:R-:W-:-:S04]  /*a680*/  IMAD.WIDE R18, R23, 0x2, R14 ;  /* 0x0000000217127825 */ /* 0x008fc800078e020e */
[----:B------:R-:W-:Y:S02]  /*a690*/  VIADD R0, R230, 0x12 ;  /* 0x00000012e6007836 */ /* 0x000fe40000000000 */
[----:B------:R-:W-:Y:S02]  /*a6a0*/  VIADD R25, R3, UR26 ;  /* 0x0000001a03197c36 */ /* 0x000fe40008000000 */
[----:B0-----:R-:W-:Y:S01]  /*a6b0*/  IMAD.WIDE R16, R23, 0x2, R12 ;  /* 0x0000000217107825 */ /* 0x001fe200078e020c */
[----:B------:R-:W-:-:S03]  /*a6c0*/  PRMT R21, R35, 0x7632, R21 ;  /* 0x0000763223157816 */ /* 0x000fc60000000015 */
[----:B------:R-:W-:Y:S01]  /*a6d0*/  IMAD.WIDE R22, R3, 0x2, R12 ;  /* 0x0000000203167825 */ /* 0x000fe200078e020c */
[----:B------:R0:W-:Y:S01]  /*a6e0*/  @P2 STG.E.U16 desc[UR16][R16.64], R35 ;  /* 0x0000002310002986 */ /* 0x0001e2000c101510 */
[----:B------:R-:W-:Y:S01]  /*a6f0*/  ISETP.GE.AND P2, PT, R0, UR4, PT ;  /* 0x0000000400007c0c */ /* 0x000fe2000bf46270 */
[----:B------:R-:W-:Y:S01]  /*a700*/  ULDC UR4, c[0x0][0x22c] ;  /* 0x00008b0000047ab9 */ /* 0x000fe20000000800 */
[----:B------:R-:W-:Y:S01]  /*a710*/  VIADD R0, R230, 0x13 ;  /* 0x00000013e6007836 */ /* 0x000fe20000000000 */
[----:B------:R3:W-:Y:S04]  /*a720*/  @P5 STG.E.U16 desc[UR16][R18.64], R21 ;  /* 0x0000001512005986 */ /* 0x0007e8000c101510 */
[----:B------:R4:W-:Y:S01]  /*a730*/  @P6 STG.E.U16 desc[UR16][R22.64], R39 ;  /* 0x0000002716006986 */ /* 0x0009e2000c101510 */
[----:B------:R-:W-:Y:S01]  /*a740*/  ISETP.LT.AND P6, PT, R231, UR8, !P3 ;  /* 0x00000008e7007c0c */ /* 0x000fe2000dfc1270 */
[----:B------:R-:W-:Y:S01]  /*a750*/  ULDC UR8, c[0x0][0x228] ;  /* 0x00008a0000087ab9 */ /* 0x000fe20000000800 */
[----:B------:R-:W-:Y:S01]  /*a760*/  ISETP.LT.AND P3, PT, R250, UR10, !P3 ;  /* 0x0000000afa007c0c */ /* 0x000fe2000df61270 */
[----:B0-----:R-:W-:Y:S01]  /*a770*/  IMAD.WIDE R16, R3, 0x2, R14 ;  /* 0x0000000203107825 */ /* 0x001fe200078e020e */
[----:B------:R-:W-:Y:S01]  /*a780*/  ISETP.GE.AND P5, PT, R0, UR4, PT ;  /* 0x0000000400007c0c */ /* 0x000fe2000bfa6270 */
[----:B------:R-:W-:Y:S01]  /*a790*/  ULDC UR10, c[0x0][0x228] ;  /* 0x00008a00000a7ab9 */ /* 0x000fe20000000800 */
[----:B------:R-:W-:Y:S01]  /*a7a0*/  PRMT R0, R40, 0x7632, R0 ;  /* 0x0000763228007816 */ /* 0x000fe20000000000 */
[----:B---3--:R-:W-:Y:S01]  /*a7b0*/  IMAD.WIDE R18, R25, 0x2, R12 ;  /* 0x0000000219127825 */ /* 0x008fe200078e020c */
[----:B------:R-:W-:Y:S01]  /*a7c0*/  ULDC UR4, c[0x0][0x22c] ;  /* 0x00008b0000047ab9 */ /* 0x000fe20000000800 */
[----:B----4-:R-:W-:-:S02]  /*a7d0*/  PRMT R39, R39, 0x7632, R39 ;  /* 0x0000763227277816 */ /* 0x010fc40000000027 */
[----:B------:R-:W-:-:S03]  /*a7e0*/  IMAD.WIDE R20, R25, 0x2, R14 ;  /* 0x0000000219147825 */ /* 0x000fc600078e020e */
[----:B------:R0:W-:Y:S01]  /*a7f0*/  @P4 STG.E.U16 desc[UR16][R16.64], R39 ;  /* 0x0000002710004986 */ /* 0x0001e2000c101510 */
[----:B------:R-:W-:Y:S02]  /*a800*/  VIADD R22, R230, 0x14 ;  /* 0x00000014e6167836 */ /* 0x000fe40000000000 */
[----:B------:R-:W-:Y:S01]  /*a810*/  VIADD R25, R25, UR26 ;  /* 0x0000001a19197c36 */ /* 0x000fe20008000000 */
[----:B------:R3:W-:Y:S01]  /*a820*/  @P6 STG.E.U16 desc[UR16][R18.64], R40 ;  /* 0x0000002812006986 */ /* 0x0007e2000c101510 */
[C---:B------:R-:W-:Y:S01]  /*a830*/  ISETP.LT.AND P6, PT, R231.reuse, UR10, !P2 ;  /* 0x0000000ae7007c0c */ /* 0x040fe2000d7c1270 */
[----:B------:R-:W-:Y:S01]  /*a840*/  ULDC UR10, c[0x0][0x228] ;  /* 0x00008a00000a7ab9 */ /* 0x000fe20000000800 */
[----:B------:R-:W-:Y:S01]  /*a850*/  ISETP.GE.AND P4, PT, R22, UR4, PT ;  /* 0x0000000416007c0c */ /* 0x000fe2000bf86270 */
[----:B------:R4:W-:Y:S01]  /*a860*/  @P3 STG.E.U16 desc[UR16][R20.64], R0 ;  /* 0x0000000014003986 */ /* 0x0009e2000c101510 */
[----:B------:R-:W-:Y:S01]  /*a870*/  ISETP.LT.AND P3, PT, R231, UR6, !P0 ;  /* 0x00000006e7007c0c */ /* 0x000fe2000c761270 */
[----:B------:R-:W-:Y:S01]  /*a880*/  ULDC UR4, c[0x0][0x248] ;  /* 0x0000920000047ab9 */ /* 0x000fe20000000800 */
[C---:B------:R-:W-:Y:S01]  /*a890*/  ISETP.LT.AND P0, PT, R250.reuse, UR8, !P0 ;  /* 0x00000008fa007c0c */ /* 0x040fe2000c701270 */
[C---:B------:R-:W-:Y:S01]  /*a8a0*/  VIADD R3, R25.reuse, UR4 ;  /* 0x0000000419037c36 */ /* 0x040fe20008000000 */
[----:B------:R-:W-:Y:S01]  /*a8b0*/  ISETP.LT.AND P2, PT, R250, UR12, !P2 ;  /* 0x0000000cfa007c0c */ /* 0x000fe2000d741270 */
[C---:B0-----:R-:W-:Y:S01]  /*a8c0*/  IMAD.WIDE R16, R25.reuse, 0x2, R12 ;  /* 0x0000000219107825 */ /* 0x041fe200078e020c */
[----:B------:R-:W-:Y:S01]  /*a8d0*/  ULDC UR4, c[0x0][0x22c] ;  /* 0x00008b0000047ab9 */ /* 0x000fe20000000800 */
[----:B------:R-:W-:Y:S01]  /*a8e0*/  ULDC UR8, c[0x0][0x228] ;  /* 0x00008a0000087ab9 */ /* 0x000fe20000000800 */
[----:B------:R-:W-:Y:S01]  /*a8f0*/  ULDC UR12, c[0x0][0x228] ;  /* 0x00008a00000c7ab9 */ /* 0x000fe20000000800 */
[----:B---3--:R-:W-:Y:S01]  /*a900*/  IMAD.WIDE R18, R25, 0x2, R14 ;  /* 0x0000000219127825 */ /* 0x008fe200078e020e */
[----:B------:R-:W-:Y:S01]  /*a910*/  PRMT R25, R41, 0x7632, R25 ;  /* 0x0000763229197816 */ /* 0x000fe20000000019 */
[----:B------:R-:W-:-:S02]  /*a920*/  ULDC UR6, c[0x0][0x22c] ;  /* 0x00008b0000067ab9 */ /* 0x000fc40000000800 */
[C---:B----4-:R-:W-:Y:S01]  /*a930*/  IMAD.WIDE R20, R3.reuse, 0x2, R12 ;  /* 0x0000000203147825 */ /* 0x050fe200078e020c */
[----:B------:R0:W-:Y:S03]  /*a940*/  @P3 STG.E.U16 desc[UR16][R16.64], R88 ;  /* 0x0000005810003986 */ /* 0x0001e6000c101510 */
[----:B------:R-:W-:Y:S01]  /*a950*/  VIADD R0, R230, 0x15 ;  /* 0x00000015e6007836 */ /* 0x000fe20000000000 */
[----:B------:R3:W-:Y:S01]  /*a960*/  @P0 STG.E.U16 desc[UR16][R18.64], R24 ;  /* 0x0000001812000986 */ /* 0x0007e2000c101510 */
[----:B------:R-:W-:-:S03]  /*a970*/  IMAD.WIDE R22, R3, 0x2, R14 ;  /* 0x0000000203167825 */ /* 0x000fc600078e020e */
[----:B------:R-:W-:Y:S01]  /*a980*/  @P6 STG.E.U16 desc[UR16][R20.64], R41 ;  /* 0x0000002914006986 */ /* 0x000fe2000c101510 */
[----:B------:R-:W-:Y:S01]  /*a990*/  ISETP.GE.AND P3, PT, R0, UR4, PT ;  /* 0x0000000400007c0c */ /* 0x000fe2000bf66270 */
[----:B------:R-:W-:Y:S01]  /*a9a0*/  ULDC UR4, c[0x0][0x248] ;  /* 0x0000920000047ab9 */ /* 0x000fe20000000800 */
[C---:B------:R-:W-:Y:S01]  /*a9b0*/  ISETP.LT.AND P6, PT, R231.reuse, UR12, !P4 ;  /* 0x0000000ce7007c0c */ /* 0x040fe2000e7c1270 */
[----:B------:R4:W-:Y:S01]  /*a9c0*/  @P2 STG.E.U16 desc[UR16][R22.64], R25 ;  /* 0x0000001916002986 */ /* 0x0009e2000c101510 */
[----:B------:R-:W-:Y:S01]  /*a9d0*/  ISETP.LT.AND P2, PT, R231, UR8, !P5 ;  /* 0x00000008e7007c0c */ /* 0x000fe2000ef41270 */
[----:B------:R-:W-:Y:S01]  /*a9e0*/  VIADD R3, R3, UR4 ;  /* 0x0000000403037c36 */ /* 0x000fe20008000000 */
[----:B------:R-:W-:Y:S01]  /*a9f0*/  ISETP.LT.AND P5, PT, R250, UR10, !P5 ;  /* 0x0000000afa007c0c */ /* 0x000fe2000efa1270 */
[----:B------:R-:W-:Y:S01]  /*aa00*/  ULDC UR4, c[0x0][0x248] ;  /* 0x0000920000047ab9 */ /* 0x000fe20000000800 */
[----:B------:R-:W-:Y:S01]  /*aa10*/  VIADD R0, R230, 0x16 ;  /* 0x00000016e6007836 */ /* 0x000fe20000000000 */
[----:B------:R-:W-:Y:S01]  /*aa20*/  ULDC UR8, c[0x0][0x228] ;  /* 0x00008a0000087ab9 */ /* 0x000fe20000000800 */
[C---:B0-----:R-:W-:Y:S01]  /*aa30*/  IMAD.WIDE R16, R3.reuse, 0x2, R12 ;  /* 0x0000000203107825 */ /* 0x041fe200078e020c */
[----:B------:R-:W-:Y:S01]  /*aa40*/  ULDC UR10, c[0x0][0x228] ;  /* 0x00008a00000a7ab9 */ /* 0x000fe20000000800 */
[----:B------:R-:W-:Y:S01]  /*aa50*/  ULDC UR12, c[0x0][0x228] ;  /* 0x00008a00000c7ab9 */ /* 0x000fe20000000800 */
[----:B------:R-:W-:Y:S01]  /*aa60*/  ISETP.GE.AND P0, PT, R0, UR6, PT ;  /* 0x0000000600007c0c */ /* 0x000fe2000bf06270 */
[C---:B---3--:R-:W-:Y:S01]  /*aa70*/  IMAD.WIDE R18, R3.reuse, 0x2, R14 ;  /* 0x0000000203127825 */ /* 0x048fe200078e020e */
[----:B------:R-:W-:Y:S01]  /*aa80*/  ISETP.LT.AND P4, PT, R250, UR8, !P4 ;  /* 0x00000008fa007c0c */ /* 0x000fe2000e781270 */
[----:B------:R-:W-:Y:S01]  /*aa90*/  ULDC UR6, c[0x0][0x22c] ;  /* 0x00008b0000067ab9 */ /* 0x000fe20000000800 */
[----:B------:R0:W-:Y:S01]  /*aaa0*/  @P2 STG.E.U16 desc[UR16][R16.64], R89 ;  /* 0x0000005910002986 */ /* 0x0001e2000c101510 */
[----:B----4-:R-:W-:Y:S01]  /*aab0*/  VIADD R23, R3, UR4 ;  /* 0x0000000403177c36 */ /* 0x010fe20008000000 */
[----:B------:R-:W-:Y:S01]  /*aac0*/  PRMT R3, R89, 0x7632, R3 ;  /* 0x0000763259037816 */ /* 0x000fe20000000003 */
[----:B------:R-:W-:Y:S01]  /*aad0*/  VIADD R0, R230, 0x17 ;  /* 0x00000017e6007836 */ /* 0x000fe20000000000 */
[----:B------:R-:W-:Y:S01]  /*aae0*/  ULDC UR4, c[0x0][0x22c] ;  /* 0x00008b0000047ab9 */ /* 0x000fe20000000800 */
[----:B------:R-:W-:Y:S01]  /*aaf0*/  IMAD.WIDE R20, R23, 0x2, R12 ;  /* 0x0000000217147825 */ /* 0x000fe200078e020c */
[----:B------:R-:W-:Y:S01]  /*ab00*/  PRMT R24, R43, 0x7632, R24 ;  /* 0x000076322b187816 */ /* 0x000fe20000000018 */
[----:B------:R3:W-:Y:S01]  /*ab10*/  @P5 STG.E.U16 desc[UR16][R18.64], R3 ;  /* 0x0000000312005986 */ /* 0x0007e2000c101510 */
[----:B------:R-:W-:Y:S01]  /*ab20*/  ISETP.GE.AND P2, PT, R0, UR4, PT ;  /* 0x0000000400007c0c */ /* 0x000fe2000bf46270 */
[----:B------:R-:W-:Y:S01]  /*ab30*/  ULDC UR4, c[0x0][0x248] ;  /* 0x0000920000047ab9 */ /* 0x000fe20000000800 */
[----:B------:R-:W-:Y:S01]  /*ab40*/  VIADD R0, R230, 0x18 ;  /* 0x00000018e6007836 */ /* 0x000fe20000000000 */
[----:B------:R4:W-:Y:S01]  /*ab50*/  @P6 STG.E.U16 desc[UR16][R20.64], R42 ;  /* 0x0000002a14006986 */ /* 0x0009e2000c101510 */
[----:B------:R-:W-:Y:S01]  /*ab60*/  ISETP.LT.AND P6, PT, R231, UR10, !P3 ;  /* 0x0000000ae7007c0c */ /* 0x000fe2000dfc1270 */
[C---:B0-----:R-:W-:Y:S01]  /*ab70*/  IMAD.WIDE R16, R23.reuse, 0x2, R14 ;  /* 0x0000000217107825 */ /* 0x041fe200078e020e */
[----:B------:R-:W-:Y:S01]  /*ab80*/  ISETP.LT.AND P3, PT, R250, UR12, !P3 ;  /* 0x0000000cfa007c0c */ /* 0x000fe2000df61270 */
[----:B------:R-:W-:Y:S01]  /*ab90*/  ULDC UR10, c[0x0][0x228] ;  /* 0x00008a00000a7ab9 */ /* 0x000fe20000000800 */
[----:B------:R-:W-:Y:S01]  /*aba0*/  ISETP.GE.AND P5, PT, R0, UR6, PT ;  /* 0x0000000600007c0c */ /* 0x000fe2000bfa6270 */
[----:B------:R-:W-:Y:S01]  /*abb0*/  VIADD R22, R230, 0x19 ;  /* 0x00000019e6167836 */ /* 0x000fe20000000000 */
[----:B------:R-:W-:Y:S01]  /*abc0*/  PRMT R0, R90, 0x7632, R0 ;  /* 0x000076325a007816 */ /* 0x000fe20000000000 */
[----:B---3--:R-:W-:Y:S01]  /*abd0*/  VIADD R3, R23, UR4 ;  /* 0x0000000417037c36 */ /* 0x008fe20008000000 */
[----:B------:R-:W-:Y:S01]  /*abe0*/  ULDC UR4, c[0x0][0x22c] ;  /* 0x00008b0000047ab9 */ /* 0x000fe20000000800 */
[----:B------:R-:W-:Y:S01]  /*abf0*/  ULDC UR12, c[0x0][0x228] ;  /* 0x00008a00000c7ab9 */ /* 0x000fe20000000800 */
[----:B------:R-:W-:Y:S01]  /*ac00*/  ULDC UR6, c[0x0][0x248] ;  /* 0x0000920000067ab9 */ /* 0x000fe20000000800 */
[----:B----4-:R-:W-:Y:S01]  /*ac10*/  PRMT R42, R42, 0x7632, R42 ;  /* 0x000076322a2a7816 */ /* 0x010fe2000000002a */
[----:B------:R-:W-:Y:S01]  /*ac20*/  IMAD.WIDE R18, R3, 0x2, R12 ;  /* 0x0000000203127825 */ /* 0x000fe200078e020c */
[----:B------:R-:W-:-:S03]  /*ac30*/  ULDC UR8, c[0x0][0x22c] ;  /* 0x00008b0000087ab9 */ /* 0x000fc60000000800 */
[C---:B------:R-:W-:Y:S01]  /*ac40*/  IMAD.WIDE R20, R3.reuse, 0x2, R14 ;  /* 0x0000000203147825 */ /* 0x040fe200078e020e */
[----:B------:R0:W-:Y:S01]  /*ac50*/  @P4 STG.E.U16 desc[UR16][R16.64], R42 ;  /* 0x0000002a10004986 */ /* 0x0001e2000c101510 */
[----:B------:R-:W-:Y:S01]  /*ac60*/  ISETP.GE.AND P4, PT, R22, UR4, PT ;  /* 0x0000000416007c0c */ /* 0x000fe2000bf86270 */
[----:B------:R-:W-:Y:S02]  /*ac70*/  ULDC UR4, c[0x0][0x248] ;  /* 0x0000920000047ab9 */ /* 0x000fe40000000800 */
[----:B------:R3:W-:Y:S01]  /*ac80*/  @P6 STG.E.U16 desc[UR16][R18.64], R90 ;  /* 0x0000005a12006986 */ /* 0x0007e2000c101510 */
[----:B------:R-:W-:Y:S01]  /*ac90*/  VIADD R3, R3, UR4 ;  /* 0x0000000403037c36 */ /* 0x000fe20008000000 */
[C---:B------:R-:W-:Y:S01]  /*aca0*/  ISETP.LT.AND P6, PT, R231.reuse, UR14, !P2 ;  /* 0x0000000ee7007c0c */ /* 0x040fe2000d7c1270 */
[----:B------:R-:W-:Y:S01]  /*acb0*/  ULDC UR4, c[0x0][0x248] ;  /* 0x0000920000047ab9 */ /* 0x000fe20000000800 */
[----:B------:R4:W-:Y:S01]  /*acc0*/  @P3 STG.E.U16 desc[UR16][R20.64], R0 ;  /* 0x0000000014003986 */ /* 0x0009e2000c101510 */
[----:B------:R-:W-:Y:S01]  /*acd0*/  ISETP.LT.AND P3, PT, R231, UR10, !P0 ;  /* 0x0000000ae7007c0c */ /* 0x000fe2000c761270 */
[C---:B------:R-:W-:Y:S01]  /*ace0*/  VIADD R25, R3.reuse, UR6 ;  /* 0x0000000603197c36 */ /* 0x040fe20008000000 */
[C---:B------:R-:W-:Y:S01]  /*acf0*/  ISETP.LT.AND P0, PT, R250.reuse, UR12, !P0 ;  /* 0x0000000cfa007c0c */ /* 0x040fe2000c701270 */
[C---:B0-----:R-:W-:Y:S01]  /*ad00*/  IMAD.WIDE R16, R3.reuse, 0x2, R12 ;  /* 0x0000000203107825 */ /* 0x041fe200078e020c */
[----:B------:R-:W-:Y:S01]  /*ad10*/  ISETP.LT.AND P2, PT, R250, UR18, !P2 ;  /* 0x00000012fa007c0c */ /* 0x000fe2000d741270 */
[----:B------:R-:W-:Y:S01]  /*ad20*/  ULDC UR10, c[0x0][0x228] ;  /* 0x00008a00000a7ab9 */ /* 0x000fe20000000800 */
[----:B------:R-:W-:Y:S01]  /*ad30*/  ULDC UR12, c[0x0][0x228] ;  /* 0x00008a00000c7ab9 */ /* 0x000fe20000000800 */
[----:B---3--:R-:W-:Y:S01]  /*ad40*/  IMAD.WIDE R18, R3, 0x2, R14 ;  /* 0x0000000203127825 */ /* 0x008fe200078e020e */
[----:B------:R-:W-:Y:S01]  /*ad50*/  PRMT R3, R91, 0x7632, R3 ;  /* 0x000076325b037816 */ /* 0x000fe20000000003 */
[----:B------:R-:W-:Y:S01]  /*ad60*/  ULDC UR6, c[0x0][0x22c] ;  /* 0x00008b0000067ab9 */ /* 0x000fe20000000800 */
[----:B------:R-:W-:Y:S01]  /*ad70*/  ULDC UR14, c[0x0][0x228] ;  /* 0x00008a00000e7ab9 */ /* 0x000fe20000000800 */
[----:B----4-:R-:W-:Y:S01]  /*ad80*/  VIADD R0, R230, 0x1a ;  /* 0x0000001ae6007836 */ /* 0x010fe20000000000 */
[----:B------:R-:W-:Y:S01]  /*ad90*/  ULDC UR18, c[0x0][0x228] ;  /* 0x00008a0000127ab9 */ /* 0x000fe20000000800 */
[C---:B------:R-:W-:Y:S01]  /*ada0*/  IMAD.WIDE R20, R25.reuse, 0x2, R12 ;  /* 0x0000000219147825 */ /* 0x040fe200078e020c */
[----:B------:R-:W-:Y:S02]  /*adb0*/  @P3 STG.E.U16 desc[UR16][R16.64], R43 ;  /* 0x0000002b10003986 */ /* 0x000fe4000c101510 */
[----:B------:R-:W-:Y:S01]  /*adc0*/  ISETP.GE.AND P3, PT, R0, UR8, PT ;  /* 0x0000000800007c0c */ /* 0x000fe2000bf66270 */
[----:B------:R-:W-:Y:S01]  /*add0*/  IMAD.WIDE R22, R25, 0x2, R14 ;  /* 0x0000000219167825 */ /* 0x000fe200078e020e */
[----:B------:R0:W-:Y:S01]  /*ade0*/  @P0 STG.E.U16 desc[UR16][R18.64], R24 ;  /* 0x0000001812000986 */ /* 0x0001e2000c101510 */
[----:B------:R-:W-:-:S02]  /*adf0*/  ULDC UR8, c[0x0][0x228] ;  /* 0x00008a0000087ab9 */ /* 0x000fc40000000800 */
[----:B------:R-:W-:Y:S01]  /*ae00*/  VIADD R0, R230, 0x1b ;  /* 0x0000001be6007836 */ /* 0x000fe20000000000 */
[----:B------:R-:W-:Y:S01]  /*ae10*/  @P6 STG.E.U16 desc[UR16][R20.64], R91 ;  /* 0x0000005b14006986 */ /* 0x000fe2000c101510 */
[C---:B------:R-:W-:Y:S01]  /*ae20*/  ISETP.LT.AND P6, PT, R231.reuse, UR12, !P4 ;  /* 0x0000000ce7007c0c */ /* 0x040fe2000e7c1270 */
[----:B------:R-:W-:Y:S02]  /*ae30*/  ULDC UR12, c[0x0][0x228] ;  /* 0x00008a00000c7ab9 */ /* 0x000fe40000000800 */
[----:B------:R3:W-:Y:S01]  /*ae40*/  @P2 STG.E.U16 desc[UR16][R22.64], R3 ;  /* 0x0000000316002986 */ /* 0x0007e2000c101510 */
[----:B------:R-:W-:Y:S01]  /*ae50*/  ISETP.LT.AND P2, PT, R231, UR8, !P5 ;  /* 0x00000008e7007c0c */ /* 0x000fe2000ef41270 */
[----:B------:R-:W-:Y:S01]  /*ae60*/  ULDC UR8, c[0x0][0x228] ;  /* 0x00008a0000087ab9 */ /* 0x000fe20000000800 */
[----:B------:R-:W-:Y:S01]  /*ae70*/  ISETP.LT.AND P5, PT, R250, UR10, !P5 ;  /* 0x0000000afa007c0c */ /* 0x000fe2000efa1270 */
[----:B0-----:R-:W-:Y:S01]  /*ae80*/  VIADD R19, R25, UR4 ;  /* 0x0000000419137c36 */ /* 0x001fe20008000000 */
[----:B------:R-:W-:Y:S01]  /*ae90*/  ULDC UR4, c[0x0][0x248] ;  /* 0x0000920000047ab9 */ /* 0x000fe20000000800 */
[----:B------:R-:W-:Y:S01]  /*aea0*/  ISETP.GE.AND P0, PT, R0, UR6, PT ;  /* 0x0000000600007c0c */ /* 0x000fe2000bf06270 */
[----:B------:R-:W-:Y:S01]  /*aeb0*/  VIADD R0, R230, 0x1c ;  /* 0x0000001ce6007836 */ /* 0x000fe20000000000 */
[----:B------:R-:W-:Y:S01]  /*aec0*/  ULDC UR10, c[0x0][0x228] ;  /* 0x00008a00000a7ab9 */ /* 0x000fe20000000800 */
[C---:B------:R-:W-:Y:S01]  /*aed0*/  IMAD.WIDE R16, R19.reuse, 0x2, R12 ;  /* 0x0000000213107825 */ /* 0x040fe200078e020c */
[----:B------:R-:W-:Y:S01]  /*aee0*/  ISETP.LT.AND P4, PT, R250, UR8, !P4 ;  /* 0x00000008fa007c0c */ /* 0x000fe2000e781270 */
[----:B------:R-:W-:Y:S01]  /*aef0*/  ULDC UR6, c[0x0][0x22c] ;  /* 0x00008b0000067ab9 */ /* 0x000fe20000000800 */
[----:B---3--:R-:W-:Y:S01]  /*af00*/  PRMT R22, R92, 0x7632, R22 ;  /* 0x000076325c167816 */ /* 0x008fe20000000016 */
[C---:B------:R-:W-:Y:S01]  /*af10*/  VIADD R3, R19.reuse, UR4 ;  /* 0x0000000413037c36 */ /* 0x040fe20008000000 */
[----:B------:R0:W-:Y:S01]  /*af20*/  @P2 STG.E.U16 desc[UR16][R16.64], R92 ;  /* 0x0000005c10002986 */ /* 0x0001e2000c101510 */
[----:B------:R-:W-:Y:S01]  /*af30*/  IMAD.WIDE R18, R19, 0x2, R14 ;  /* 0x0000000213127825 */ /* 0x000fe200078e020e */
[----:B------:R-:W-:Y:S01]  /*af40*/  ULDC UR4, c[0x0][0x22c] ;  /* 0x00008b0000047ab9 */ /* 0x000fe20000000800 */
[----:B------:R-:W-:Y:S01]  /*af50*/  ULDC UR8, c[0x0][0x228] ;  /* 0x00008a0000087ab9 */ /* 0x000fe20000000800 */
[----:B------:R-:W-:Y:S01]  /*af60*/  ISETP.GE.AND P2, PT, R0, UR4, PT ;  /* 0x0000000400007c0c */ /* 0x000fe2000bf46270 */
[----:B------:R-:W-:Y:S01]  /*af70*/  IMAD.WIDE R20, R3, 0x2, R12 ;  /* 0x0000000203147825 */ /* 0x000fe200078e020c */
[----:B------:R3:W-:Y:S01]  /*af80*/  @P5 STG.E.U16 desc[UR16][R18.64], R22 ;  /* 0x0000001612005986 */ /* 0x0007e2000c101510 */
[----:B------:R-:W-:Y:S01]  /*af90*/  ULDC UR4, c[0x0][0x248] ;  /* 0x0000920000047ab9 */ /* 0x000fe20000000800 */
[----:B------:R-:W-:Y:S01]  /*afa0*/  PRMT R24, R97, 0x7632, R24 ;  /* 0x0000763261187816 */ /* 0x000fe20000000018 */
[----:B------:R-:W-:Y:S01]  /*afb0*/  VIADD R0, R230, 0x1d ;  /* 0x0000001de6007836 */ /* 0x000fe20000000000 */
[----:B------:R4:W-:Y:S01]  /*afc0*/  @P6 STG.E.U16 desc[UR16][R20.64], R96 ;  /* 0x0000006014006986 */ /* 0x0009e2000c101510 */
[----:B------:R-:W-:Y:S01]  /*afd0*/  ISETP.LT.AND P6, PT, R231, UR10, !P3 ;  /* 0x0000000ae7007c0c */ /* 0x000fe2000dfc1270 */
[C---:B------:R-:W-:Y:S01]  /*afe0*/  VIADD R23, R3.reuse, UR4 ;  /* 0x0000000403177c36 */ /* 0x040fe20008000000 */
[----:B------:R-:W-:Y:S01]  /*aff0*/  ISETP.LT.AND P3, PT, R250, UR12, !P3 ;  /* 0x0000000cfa007c0c */ /* 0x000fe2000df61270 */
[----:B0-----:R-:W-:Y:S01]  /*b000*/  IMAD.WIDE R16, R3, 0x2, R14 ;  /* 0x0000000203107825 */ /* 0x001fe200078e020e */
[----:B------:R-:W-:Y:S01]  /*b010*/  ISETP.GE.AND P5, PT, R0, UR6, PT ;  /* 0x0000000600007c0c */ /* 0x000fe2000bfa6270 */
[----:B------:R-:W-:Y:S01]  /*b020*/  ULDC UR4, c[0x0][0x22c] ;  /* 0x00008b0000047ab9 */ /* 0x000fe20000000800 */
[----:B------:R-:W-:Y:S01]  /*b030*/  PRMT R0, R93, 0x7632, R0 ;  /* 0x000076325d007816 */ /* 0x000fe20000000000 */
[C---:B---3--:R-:W-:Y:S01]  /*b040*/  IMAD.WIDE R18, R23.reuse, 0x2, R12 ;  /* 0x0000000217127825 */ /* 0x048fe200078e020c */
[----:B------:R-:W-:Y:S01]  /*b050*/  ULDC UR10, c[0x0][0x228] ;  /* 0x00008a00000a7ab9 */ /* 0x000fe20000000800 */
[----:B------:R-:W-:Y:S01]  /*b060*/  ULDC UR12, c[0x0][0x228] ;  /* 0x00008a00000c7ab9 */ /* 0x000fe20000000800 */
[----:B------:R-:W-:Y:S01]  /*b070*/  ULDC UR6, c[0x0][0x248] ;  /* 0x0000920000067ab9 */ /* 0x000fe20000000800 */
[----:B----4-:R-:W-:Y:S01]  /*b080*/  PRMT R96, R96, 0x7632, R96 ;  /* 0x0000763260607816 */ /* 0x010fe20000000060 */
[----:B------:R-:W-:Y:S01]  /*b090*/  VIADD R22, R230, 0x1e ;  /* 0x0000001ee6167836 */ /* 0x000fe20000000000 */
[----:B------:R-:W-:Y:S01]  /*b0a0*/  PRMT R25, R94, 0x7632, R25 ;  /* 0x000076325e197816 */ /* 0x000fe20000000019 */
[----:B------:R-:W-:-:S02]  /*b0b0*/  IMAD.WIDE R20, R23, 0x2, R14 ;  /* 0x0000000217147825 */ /* 0x000fc400078e020e */
        /* <DEDUP_REMOVED lines=16> */
[----:B------:R-:W-:Y:S01]  /*b1c0*/  ULDC UR12, c[0x0][0x228] ;  /* 0x00008a00000c7ab9 */ /* 0x000fe20000000800 */
[----:B------:R-:W-:Y:S01]  /*b1d0*/  ULDC UR6, c[0x0][0x22c] ;  /* 0x00008b0000067ab9 */ /* 0x000fe20000000800 */
[----:B------:R-:W-:Y:S01]  /*b1e0*/  ULDC UR14, c[0x0][0x228] ;  /* 0x00008a00000e7ab9 */ /* 0x000fe20000000800 */
[----:B----4-:R-:W-:-:S02]  /*b1f0*/  IMAD.WIDE R20, R3, 0x2, R12 ;  /* 0x0000000203147825 */ /* 0x010fc400078e020c */
[----:B------:R0:W-:Y:S02]  /*b200*/  @P3 STG.E.U16 desc[UR16][R16.64], R97 ;  /* 0x0000006110003986 */ /* 0x0001e4000c101510 */
[----:B------:R-:W-:Y:S02]  /*b210*/  VIADD R0, R230, 0x1f ;  /* 0x0000001fe6007836 */ /* 0x000fe40000000000 */
[C---:B------:R-:W-:Y:S01]  /*b220*/  IMAD.WIDE R22, R3.reuse, 0x2, R14 ;  /* 0x0000000203167825 */ /* 0x040fe200078e020e */
[----:B------:R3:W-:Y:S02]  /*b230*/  @P0 STG.E.U16 desc[UR16][R18.64], R24 ;  /* 0x0000001812000986 */ /* 0x0007e4000c101510 */
[----:B------:R-:W-:Y:S01]  /*b240*/  ISETP.GE.AND P3, PT, R0, UR4, PT ;  /* 0x0000000400007c0c */ /* 0x000fe2000bf66270 */
[----:B------:R-:W-:Y:S01]  /*b250*/  ULDC UR4, c[0x0][0x248] ;  /* 0x0000920000047ab9 */ /* 0x000fe20000000800 */
[----:B------:R-:W-:Y:S01]  /*b260*/  @P6 STG.E.U16 desc[UR16][R20.64], R94 ;  /* 0x0000005e14006986 */ /* 0x000fe2000c101510 */
[----:B------:R-:W-:Y:S01]  /*b270*/  VIADD R3, R3, UR4 ;  /* 0x0000000403037c36 */ /* 0x000fe20008000000 */
[C---:B------:R-:W-:Y:S01]  /*b280*/  ISETP.LT.AND P6, PT, R231.reuse, UR12, !P4 ;  /* 0x0000000ce7007c0c */ /* 0x040fe2000e7c1270 */
[----:B------:R-:W-:Y:S01]  /*b290*/  ULDC UR4, c[0x0][0x248] ;  /* 0x0000920000047ab9 */ /* 0x000fe20000000800 */
[----:B------:R4:W-:Y:S01]  /*b2a0*/  @P2 STG.E.U16 desc[UR16][R22.64], R25 ;  /* 0x0000001916002986 */ /* 0x0009e2000c101510 */
[----:B------:R-:W-:Y:S01]  /*b2b0*/  ISETP.LT.AND P2, PT, R231, UR8, !P5 ;  /* 0x00000008e7007c0c */ /* 0x000fe2000ef41270 */
[----:B------:R-:W-:Y:S01]  /*b2c0*/  VIADD R0, R230, 0x20 ;  /* 0x00000020e6007836 */ /* 0x000fe20000000000 */
[----:B------:R-:W-:Y:S01]  /*b2d0*/  ISETP.LT.AND P5, PT, R250, UR10, !P5 ;  /* 0x0000000afa007c0c */ /* 0x000fe2000efa1270 */
[C---:B0-----:R-:W-:Y:S01]  /*b2e0*/  IMAD.WIDE R16, R3.reuse, 0x2, R12 ;  /* 0x0000000203107825 */ /* 0x041fe200078e020c */
[----:B------:R-:W-:Y:S01]  /*b2f0*/  ULDC UR8, c[0x0][0x228] ;  /* 0x00008a0000087ab9 */ /* 0x000fe20000000800 */
[----:B------:R-:W-:Y:S01]  /*b300*/  ULDC UR10, c[0x0][0x228] ;  /* 0x00008a00000a7ab9 */ /* 0x000fe20000000800 */
[----:B------:R-:W-:Y:S01]  /*b310*/  ISETP.GE.AND P0, PT, R0, UR6, PT ;  /* 0x0000000600007c0c */ /* 0x000fe2000bf06270 */
[C---:B---3--:R-:W-:Y:S01]  /*b320*/  IMAD.WIDE R18, R3.reuse, 0x2, R14 ;  /* 0x0000000203127825 */ /* 0x048fe200078e020e */
[----:B------:R-:W-:Y:S01]  /*b330*/  ULDC UR12, c[0x0][0x228] ;  /* 0x00008a00000c7ab9 */ /* 0x000fe20000000800 */
[----:B------:R-:W-:Y:S01]  /*b340*/  ISETP.LT.AND P4, PT, R250, UR8, !P4 ;  /* 0x00000008fa007c0c */ /* 0x000fe2000e781270 */
[----:B------:R-:W-:Y:S01]  /*b350*/  ULDC UR6, c[0x0][0x22c] ;  /* 0x00008b0000067ab9 */ /* 0x000fe20000000800 */
[----:B----4-:R-:W-:Y:S01]  /*b360*/  VIADD R23, R3, UR4 ;  /* 0x0000000403177c36 */ /* 0x010fe20008000000 */
[----:B------:R-:W-:Y:S01]  /*b370*/  PRMT R3, R98, 0x7632, R3 ;  /* 0x0000763262037816 */ /* 0x000fe20000000003 */
[----:B------:R-:W-:Y:S01]  /*b380*/  VIADD R0, R230, 0x21 ;  /* 0x00000021e6007836 */ /* 0x000fe20000000000 */
[----:B------:R0:W-:Y:S01]  /*b390*/  @P2 STG.E.U16 desc[UR16][R16.64], R98 ;  /* 0x0000006210002986 */ /* 0x0001e2000c101510 */
[----:B------:R-:W-:Y:S01]  /*b3a0*/  IMAD.WIDE R20, R23, 0x2, R12 ;  /* 0x0000000217147825 */ /* 0x000fe200078e020c */
[----:B------:R-:W-:Y:S01]  /*b3b0*/  ULDC UR4, c[0x0][0x22c] ;  /* 0x00008b0000047ab9 */ /* 0x000fe20000000800 */
[----:B------:R-:W-:Y:S01]  /*b3c0*/  ULDC UR8, c[0x0][0x228] ;  /* 0x00008a0000087ab9 */ /* 0x000fe20000000800 */
[----:B------:R3:W-:Y:S01]  /*b3d0*/  @P5 STG.E.U16 desc[UR16][R18.64], R3 ;  /* 0x0000000312005986 */ /* 0x0007e2000c101510 */
[----:B------:R-:W-:Y:S01]  /*b3e0*/  ISETP.GE.AND P2, PT, R0, UR4, PT ;  /* 0x0000000400007c0c */ /* 0x000fe2000bf46270 */
[----:B------:R-:W-:Y:S01]  /*b3f0*/  ULDC UR4, c[0x0][0x248] ;  /* 0x0000920000047ab9 */ /* 0x000fe20000000800 */
[C---:B------:R-:W-:Y:S01]  /*b400*/  VIADD R0, R230.reuse, 0x22 ;  /* 0x00000022e6007836 */ /* 0x040fe20000000000 */
[----:B------:R4:W-:Y:S01]  /*b410*/  @P6 STG.E.U16 desc[UR16][R20.64], R95 ;  /* 0x0000005f14006986 */ /* 0x0009e2000c101510 */
[----:B------:R-:W-:Y:S01]  /*b420*/  ISETP.LT.AND P6, PT, R231, UR10, !P3 ;  /* 0x0000000ae7007c0c */ /* 0x000fe2000dfc1270 */
[----:B------:R-:W-:Y:S01]  /*b430*/  VIADD R22, R230, 0x23 ;  /* 0x00000023e6167836 */ /* 0x000fe20000000000 */
[----:B------:R-:W-:Y:S01]  /*b440*/  ISETP.LT.AND P3, PT, R250, UR12, !P3 ;  /* 0x0000000cfa007c0c */ /* 0x000fe2000df61270 */
[----:B0-----:R-:W-:Y:S01]  /*b450*/  IMAD.WIDE R16, R23, 0x2, R14 ;  /* 0x0000000217107825 */ /* 0x001fe200078e020e */
[----:B------:R-:W-:Y:S01]  /*b460*/  ISETP.GE.AND P5, PT, R0, UR6, PT ;  /* 0x0000000600007c0c */ /* 0x000fe2000bfa6270 */
[----:B------:R-:W-:Y:S01]  /*b470*/  ULDC UR10, c[0x0][0x228] ;  /* 0x00008a00000a7ab9 */ /* 0x000fe20000000800 */
[----:B------:R-:W-:Y:S01]  /*b480*/  PRMT R0, R99, 0x7632, R0 ;  /* 0x0000763263007816 */ /* 0x000fe20000000000 */
[----:B---3--:R-:W-:Y:S01]  /*b490*/  VIADD R3, R23, UR4 ;  /* 0x0000000417037c36 */ /* 0x008fe20008000000 */
[----:B------:R-:W-:Y:S01]  /*b4a0*/  ULDC UR4, c[0x0][0x22c] ;  /* 0x00008b0000047ab9 */ /* 0x000fe20000000800 */
[----:B------:R-:W-:Y:S01]  /*b4b0*/  ULDC UR12, c[0x0][0x228] ;  /* 0x00008a00000c7ab9 */ /* 0x000fe20000000800 */
[----:B------:R-:W-:Y:S01]  /*b4c0*/  ULDC UR6, c[0x0][0x248] ;  /* 0x0000920000067ab9 */ /* 0x000fe20000000800 */
[----:B----4-:R-:W-:Y:S01]  /*b4d0*/  PRMT R95, R95, 0x7632, R95 ;  /* 0x000076325f5f7816 */ /* 0x010fe2000000005f */
[----:B------:R-:W-:Y:S01]  /*b4e0*/  IMAD.WIDE R18, R3, 0x2, R12 ;  /* 0x0000000203127825 */ /* 0x000fe200078e020c */
[----:B------:R-:W-:-:S03]  /*b4f0*/  PRMT R24, R104, 0x7632, R24 ;  /* 0x0000763268187816 */ /* 0x000fc60000000018 */
        /* <DEDUP_REMOVED lines=20> */
[----:B----4-:R-:W-:Y:S01]  /*b640*/  IMAD.WIDE R20, R25, 0x2, R12 ;  /* 0x0000000219147825 */ /* 0x010fe200078e020c */
[----:B------:R-:W-:Y:S01]  /*b650*/  ULDC UR14, c[0x0][0x228] ;  /* 0x00008a00000e7ab9 */ /* 0x000fe20000000800 */
[----:B------:R-:W-:Y:S02]  /*b660*/  @P3 STG.E.U16 desc[UR16][R16.64], R100 ;  /* 0x0000006410003986 */ /* 0x000fe4000c101510 */
[----:B------:R-:W-:-:S02]  /*b670*/  VIADD R0, R230, 0x24 ;  /* 0x00000024e6007836 */ /* 0x000fc40000000000 */
[----:B------:R-:W-:Y:S01]  /*b680*/  IMAD.WIDE R22, R25, 0x2, R14 ;  /* 0x0000000219167825 */ /* 0x000fe200078e020e */
[----:B------:R0:W-:Y:S02]  /*b690*/  @P0 STG.E.U16 desc[UR16][R18.64], R3 ;  /* 0x0000000312000986 */ /* 0x0001e4000c101510 */
[----:B------:R-:W-:Y:S01]  /*b6a0*/  ISETP.GE.AND P3, PT, R0, UR4, PT ;  /* 0x0000000400007c0c */ /* 0x000fe2000bf66270 */
[----:B------:R-:W-:Y:S01]  /*b6b0*/  ULDC UR4, c[0x0][0x248] ;  /* 0x0000920000047ab9 */ /* 0x000fe20000000800 */
[----:B------:R-:W-:Y:S01]  /*b6c0*/  @P6 STG.E.U16 desc[UR16][R20.64], R104 ;  /* 0x0000006814006986 */ /* 0x000fe2000c101510 */
[C---:B------:R-:W-:Y:S01]  /*b6d0*/  ISETP.LT.AND P6, PT, R231.reuse, UR12, !P4 ;  /* 0x0000000ce7007c0c */ /* 0x040fe2000e7c1270 */
[----:B------:R-:W-:Y:S01]  /*b6e0*/  VIADD R0, R230, 0x25 ;  /* 0x00000025e6007836 */ /* 0x000fe20000000000 */
[----:B------:R-:W-:Y:S01]  /*b6f0*/  ULDC UR12, c[0x0][0x228] ;  /* 0x00008a00000c7ab9 */ /* 0x000fe20000000800 */
        /* <DEDUP_REMOVED lines=9> */
[C---:B------:R-:W-:Y:S01]  /*b790*/  VIADD R3, R19.reuse, UR4 ;  /* 0x0000000413037c36 */ /* 0x040fe20008000000 */
[----:B------:R-:W-:Y:S01]  /*b7a0*/  ULDC UR4, c[0x0][0x22c] ;  /* 0x00008b0000047ab9 */ /* 0x000fe20000000800 */
[----:B------:R-:W-:Y:S01]  /*b7b0*/  IMAD.WIDE R16, R19, 0x2, R12 ;  /* 0x0000000213107825 */ /* 0x000fe200078e020c */
[----:B---3--:R-:W-:Y:S01]  /*b7c0*/  PRMT R22, R101, 0x7632, R22 ;  /* 0x0000763265167816 */ /* 0x008fe20000000016 */
[----:B------:R-:W-:Y:S01]  /*b7d0*/  ULDC UR6, c[0x0][0x22c] ;  /* 0x00008b0000067ab9 */ /* 0x000fe20000000800 */
[----:B------:R-:W-:Y:S01]  /*b7e0*/  ISETP.LT.AND P4, PT, R250, UR8, !P4 ;  /* 0x00000008fa007c0c */ /* 0x000fe2000e781270 */
[----:B------:R-:W-:Y:S01]  /*b7f0*/  IMAD.WIDE R18, R19, 0x2, R14 ;  /* 0x0000000213127825 */ /* 0x000fe200078e020e */
[----:B------:R0:W-:Y:S01]  /*b800*/  @P2 STG.E.U16 desc[UR16][R16.64], R101 ;  /* 0x0000006510002986 */ /* 0x0001e2000c101510 */
[----:B------:R-:W-:Y:S01]  /*b810*/  ISETP.GE.AND P2, PT, R0, UR4, PT ;  /* 0x0000000400007c0c */ /* 0x000fe2000bf46270 */
[----:B------:R-:W-:Y:S01]  /*b820*/  ULDC UR4, c[0x0][0x248] ;  /* 0x0000920000047ab9 */ /* 0x000fe20000000800 */
[----:B------:R-:W-:Y:S01]  /*b830*/  IMAD.WIDE R20, R3, 0x2, R12 ;  /* 0x0000000203147825 */ /* 0x000fe200078e020c */
[----:B------:R3:W-:Y:S01]  /*b840*/  @P5 STG.E.U16 desc[UR16][R18.64], R22 ;  /* 0x0000001612005986 */ /* 0x0007e2000c101510 */
[----:B------:R-:W-:Y:S01]  /*b850*/  PRMT R24, R106, 0x7632, R24 ;  /* 0x000076326a187816 */ /* 0x000fe20000000018 */
[----:B------:R-:W-:Y:S01]  /*b860*/  ULDC UR8, c[0x0][0x22c] ;  /* 0x00008b0000087ab9 */ /* 0x000fe20000000800 */
        /* <DEDUP_REMOVED lines=9> */
[----:B---3--:R-:W-:Y:S01]  /*b900*/  IMAD.WIDE R18, R23, 0x2, R12 ;  /* 0x0000000217127825 */ /* 0x008fe200078e020c */
[----:B------:R-:W-:Y:S01]  /*b910*/  ULDC UR10, c[0x0][0x228] ;  /* 0x00008a00000a7ab9 */ /* 0x000fe20000000800 */
[----:B------:R-:W-:Y:S01]  /*b920*/  ULDC UR12, c[0x0][0x228] ;  /* 0x00008a00000c7ab9 */ /* 0x000fe20000000800 */
[----:B------:R-:W-:Y:S01]  /*b930*/  ULDC UR6, c[0x0][0x248] ;  /* 0x0000920000067ab9 */ /* 0x000fe20000000800 */
[----:B----4-:R-:W-:Y:S01]  /*b940*/  PRMT R105, R105, 0x7632, R105 ;  /* 0x0000763269697816 */ /* 0x010fe20000000069 */
[----:B------:R-:W-:Y:S01]  /*b950*/  VIADD R22, R230, 0x28 ;  /* 0x00000028e6167836 */ /* 0x000fe20000000000 */
[----:B------:R-:W-:Y:S01]  /*b960*/  PRMT R25, R103, 0x7632, R25 ;  /* 0x0000763267197816 */ /* 0x000fe20000000019 */
[----:B------:R-:W-:-:S02]  /*b970*/  IMAD.WIDE R20, R23, 0x2, R14 ;  /* 0x0000000217147825 */ /* 0x000fc400078e020e */
[----:B------:R-:W-:Y:S01]  /*b980*/  @P4 STG.E.U16 desc[UR16][R16.64], R105 ;  /* 0x0000006910004986 */ /* 0x000fe2000c101510 */
[----:B------:R-:W-:Y:S01]  /*b990*/  ISETP.GE.AND P4, PT, R22, UR4, PT ;  /* 0x0000000416007c0c */ /* 0x000fe2000bf86270 */
[----:B------:R-:W-:Y:S02]  /*b9a0*/  ULDC UR4, c[0x0][0x248] ;  /* 0x0000920000047ab9 */ /* 0x000fe40000000800 */
[----:B------:R0:W-:Y:S01]  /*b9b0*/  @P6 STG.E.U16 desc[UR16][R18.64], R102 ;  /* 0x0000006612006986 */ /* 0x0001e2000c101510 */
[C---:B------:R-:W-:Y:S01]  /*b9c0*/  ISETP.LT.AND P6, PT, R231.reuse, UR14, !P2 ;  /* 0x0000000ee7007c0c */ /* 0x040fe2000d7c1270 */
[----:B------:R-:W-:Y:S01]  /*b9d0*/  ULDC UR14, c[0x0][0x228] ;  /* 0x00008a00000e7ab9 */ /* 0x000fe20000000800 */
[C---:B------:R-:W-:Y:S01]  /*b9e0*/  ISETP.LT.AND P2, PT, R250.reuse, UR18, !P2 ;  /* 0x00000012fa007c0c */ /* 0x040fe2000d741270 */
[----:B------:R3:W-:Y:S01]  /*b9f0*/  @P3 STG.E.U16 desc[UR16][R20.64], R0 ;  /* 0x0000000014003986 */ /* 0x0007e2000c101510 */
[----:B------:R-:W-:Y:S01]  /*ba00*/  ISETP.LT.AND P3, PT, R231, UR10, !P0 ;  /* 0x0000000ae7007c0c */ /* 0x000fe2000c761270 */
[----:B------:R-:W-:Y:S01]  /*ba10*/  ULDC UR10, c[0x0][0x228] ;  /* 0x00008a00000a7ab9 */ /* 0x000fe20000000800 */
[----:B------:R-:W-:Y:S01]  /*ba20*/  ISETP.LT.AND P0, PT, R250, UR12, !P0 ;  /* 0x0000000cfa007c0c */ /* 0x000fe2000c701270 */
[----:B------:R-:W-:Y:S01]  /*ba30*/  ULDC UR12, c[0x0][0x228] ;  /* 0x00008a00000c7ab9 */ /* 0x000fe20000000800 */
[----:B------:R-:W-:Y:S01]  /*ba40*/  ULDC UR18, c[0x0][0x228] ;  /* 0x00008a0000127ab9 */ /* 0x000fe20000000800 */
[----:B0-----:R-:W-:Y:S01]  /*ba50*/  VIADD R19, R23, UR4 ;  /* 0x0000000417137c36 */ /* 0x001fe20008000000 */
[----:B------:R-:W-:-:S03]  /*ba60*/  ULDC UR4, c[0x0][0x248] ;  /* 0x0000920000047ab9 */ /* 0x000fc60000000800 */
[C---:B------:R-:W-:Y:S01]  /*ba70*/  VIADD R3, R19.reuse, UR6 ;  /* 0x0000000613037c36 */ /* 0x040fe20008000000 */
[----:B------:R-:W-:Y:S01]  /*ba80*/  ULDC UR6, c[0x0][0x22c] ;  /* 0x00008b0000067ab9 */ /* 0x000fe20000000800 */
[----:B------:R-:W-:-:S04]  /*ba90*/  IMAD.WIDE R16, R19, 0x2, R12 ;  /* 0x0000000213107825 */ /* 0x000fc800078e020c */
[----:B---3--:R-:W-:Y:S01]  /*baa0*/  VIADD R0, R230, 0x29 ;  /* 0x00000029e6007836 */ /* 0x008fe20000000000 */
[----:B------:R0:W-:Y:S01]  /*bab0*/  @P3 STG.E.U16 desc[UR16][R16.64], R106 ;  /* 0x0000006a10003986 */ /* 0x0001e2000c101510 */
[----:B------:R-:W-:-:S03]  /*bac0*/  IMAD.WIDE R18, R19, 0x2, R14 ;  /* 0x0000000213127825 */ /* 0x000fc600078e020e */
[----:B------:R-:W-:Y:S01]  /*bad0*/  ISETP.GE.AND P3, PT, R0, UR8, PT ;  /* 0x0000000800007c0c */ /* 0x000fe2000bf66270 */
[C---:B------:R-:W-:Y:S01]  /*bae0*/  IMAD.WIDE R20, R3.reuse, 0x2, R12 ;  /* 0x0000000203147825 */ /* 0x040fe200078e020c */
[----:B------:R3:W-:Y:S01]  /*baf0*/  @P0 STG.E.U16 desc[UR16][R18.64], R24 ;  /* 0x0000001812000986 */ /* 0x0007e2000c101510 */
[----:B------:R-:W-:Y:S02]  /*bb00*/  ULDC UR8, c[0x0][0x228] ;  /* 0x00008a0000087ab9 */ /* 0x000fe40000000800 */
[----:B------:R-:W-:Y:S01]  /*bb10*/  IMAD.WIDE R22, R3, 0x2, R14 ;  /* 0x0000000203167825 */ /* 0x000fe200078e020e */
[----:B------:R-:W-:Y:S01]  /*bb20*/  @P6 STG.E.U16 desc[UR16][R20.64], R103 ;  /* 0x0000006714006986 */ /* 0x000fe2000c101510 */
[----:B------:R-:W-:Y:S01]  /*bb30*/  ISETP.LT.AND P6, PT, R231, UR12, !P4 ;  /* 0x0000000ce7007c0c */ /* 0x000fe2000e7c1270 */
[----:B------:R-:W-:Y:S01]  /*bb40*/  ULDC UR12, c[0x0][0x228] ;  /* 0x00008a00000c7ab9 */ /* 0x000fe20000000800 */
[----:B------:R-:W-:Y:S01]  /*bb50*/  VIADD R3, R3, UR4 ;  /* 0x0000000403037c36 */ /* 0x000fe20008000000 */
[----:B------:R4:W-:Y:S01]  /*bb60*/  @P2 STG.E.U16 desc[UR16][R22.64], R25 ;  /* 0x0000001916002986 */ /* 0x0009e2000c101510 */
[----:B------:R-:W-:Y:S01]  /*bb70*/  ISETP.LT.AND P2, PT, R231, UR8, !P5 ;  /* 0x00000008e7007c0c */ /* 0x000fe2000ef41270 */
[----:B------:R-:W-:Y:S01]  /*bb80*/  ULDC UR4, c[0x0][0x248] ;  /* 0x0000920000047ab9 */ /* 0x000fe20000000800 */
[----:B------:R-:W-:Y:S01]  /*bb90*/  ISETP.LT.AND P5, PT, R250, UR10, !P5 ;  /* 0x0000000afa007c0c */ /* 0x000fe2000efa1270 */
[----:B------:R-:W-:Y:S01]  /*bba0*/  VIADD R0, R230, 0x2a ;  /* 0x0000002ae6007836 */ /* 0x000fe20000000000 */
[----:B------:R-:W-:Y:S01]  /*bbb0*/  ULDC UR8, c[0x0][0x228] ;  /* 0x00008a0000087ab9 */ /* 0x000fe20000000800 */
[C---:B0-----:R-:W-:Y:S01]  /*bbc0*/  IMAD.WIDE R16, R3.reuse, 0x2, R12 ;  /* 0x0000000203107825 */ /* 0x041fe200078e020c */
[----:B------:R-:W-:Y:S01]  /*bbd0*/  ULDC UR10, c[0x0][0x228] ;  /* 0x00008a00000a7ab9 */ /* 0x000fe20000000800 */
[----:B------:R-:W-:Y:S01]  /*bbe0*/  ISETP.LT.AND P4, PT, R250, UR8, !P4 ;  /* 0x00000008fa007c0c */ /* 0x000fe2000e781270 */
[----:B------:R-:W-:Y:S01]  /*bbf0*/  ULDC UR8, c[0x0][0x228] ;  /* 0x00008a0000087ab9 */ /* 0x000fe20000000800 */
[----:B---3--:R-:W-:Y:S01]  /*bc00*/  IMAD.WIDE R18, R3, 0x2, R14 ;  /* 0x0000000203127825 */ /* 0x008fe200078e020e */
[----:B------:R-:W-:Y:S01]  /*bc10*/  ISETP.GE.AND P0, PT, R0, UR6, PT ;  /* 0x0000000600007c0c */ /* 0x000fe2000bf06270 */
[----:B------:R-:W-:Y:S01]  /*bc20*/  ULDC UR6, c[0x0][0x22c] ;  /* 0x00008b0000067ab9 */ /* 0x000fe20000000800 */
[----:B------:R-:W-:Y:S01]  /*bc30*/  PRMT R24, R133, 0x7632, R24 ;  /* 0x0000763285187816 */ /* 0x000fe20000000018 */
[----:B----4-:R-:W-:Y:S01]  /*bc40*/  VIADD R23, R3, UR4 ;  /* 0x0000000403177c36 */ /* 0x010fe20008000000 */
[----:B------:R-:W-:Y:S01]  /*bc50*/  PRMT R3, R107, 0x7632, R3 ;  /* 0x000076326b037816 */ /* 0x000fe20000000003 */
[----:B------:R-:W-:Y:S01]  /*bc60*/  VIADD R0, R230, 0x2b ;  /* 0x0000002be6007836 */ /* 0x000fe20000000000 */
[----:B------:R0:W-:Y:S01]  /*bc70*/  @P2 STG.E.U16 desc[UR16][R16.64], R107 ;  /* 0x0000006b10002986 */ /* 0x0001e2000c101510 */
[----:B------:R-:W-:Y:S01]  /*bc80*/  IMAD.WIDE R20, R23, 0x2, R12 ;  /* 0x0000000217147825 */ /* 0x000fe200078e020c */
[----:B------:R-:W-:-:S02]  /*bc90*/  ULDC UR4, c[0x0][0x22c] ;  /* 0x00008b0000047ab9 */ /* 0x000fc40000000800 */
        /* <DEDUP_REMOVED lines=8> */
[C---:B0-----:R-:W-:Y:S01]  /*bd20*/  IMAD.WIDE R16, R23.reuse, 0x2, R14 ;  /* 0x0000000217107825 */ /* 0x041fe200078e020e */
        /* <DEDUP_REMOVED lines=8> */
[----:B------:R-:W-:-:S04]  /*bdb0*/  IMAD.WIDE R18, R3, 0x2, R12 ;  /* 0x0000000203127825 */ /* 0x000fc800078e020c */
        /* <DEDUP_REMOVED lines=43> */
[C---:B------:R-:W-:Y:S01]  /*c070*/  IMAD.WIDE R16, R19.reuse, 0x2, R12 ;  /* 0x0000000213107825 */ /* 0x040fe200078e020c */
        /* <DEDUP_REMOVED lines=216> */
[----:B------:R-:W-:Y:S01]  /*ce00*/  PRMT R24, R115, 0x7632, R24 ;  /* 0x0000763273187816 */ /* 0x000fe20000000018 */
        /* <DEDUP_REMOVED lines=88> */
[----:B------:R-:W-:Y:S01]  /*d390*/  IMAD.WIDE R20, R23, 0x2, R14 ;  /* 0x0000000217147825 */ /* 0x000fe200078e020e */
[----:B------:R-:W-:-:S03]  /*d3a0*/  PRMT R25, R118, 0x7632, R25 ;  /* 0x0000763276197816 */ /* 0x000fc60000000019 */
[----:B------:R-:W-:Y:S01]  /*d3b0*/  VIADD R22, R230, 0x46 ;  /* 0x00000046e6167836 */ /* 0x000fe20000000000 */
[----:B------:R0:W-:Y:S04]  /*d3c0*/  @P4 STG.E.U16 desc[UR16][R16.64], R52 ;  /* 0x0000003410004986 */ /* 0x0001e8000c101510 */
[----:B------:R3:W-:Y:S01]  /*d3d0*/  @P6 STG.E.U16 desc[UR16][R18.64], R117 ;  /* 0x0000007512006986 */ /* 0x0007e2000c101510 */
[----:B------:R-:W-:Y:S01]  /*d3e0*/  ISETP.GE.AND P4, PT, R22, UR4, PT ;  /* 0x0000000416007c0c */ /* 0x000fe2000bf86270 */
[----:B------:R-:W-:Y:S01]  /*d3f0*/  ULDC UR4, c[0x0][0x248] ;  /* 0x0000920000047ab9 */ /* 0x000fe20000000800 */
[C---:B------:R-:W-:Y:S01]  /*d400*/  ISETP.LT.AND P6, PT, R231.reuse, UR12, !P2 ;  /* 0x0000000ce7007c0c */ /* 0x040fe2000d7c1270 */
[----:B------:R4:W-:Y:S01]  /*d410*/  @P3 STG.E.U16 desc[UR16][R20.64], R0 ;  /* 0x0000000014003986 */ /* 0x0009e2000c101510 */
[----:B------:R-:W-:Y:S01]  /*d420*/  ISETP.LT.AND P3, PT, R231, UR8, !P0 ;  /* 0x00000008e7007c0c */ /* 0x000fe2000c761270 */
[----:B------:R-:W-:Y:S01]  /*d430*/  VIADD R23, R23, UR4 ;  /* 0x0000000417177c36 */ /* 0x000fe20008000000 */
[C---:B------:R-:W-:Y:S01]  /*d440*/  ISETP.LT.AND P0, PT, R250.reuse, UR10, !P0 ;  /* 0x0000000afa007c0c */ /* 0x040fe2000c701270 */
[----:B------:R-:W-:Y:S01]  /*d450*/  ULDC UR8, c[0x0][0x228] ;  /* 0x00008a0000087ab9 */ /* 0x000fe20000000800 */
[----:B------:R-:W-:Y:S01]  /*d460*/  ISETP.LT.AND P2, PT, R250, UR14, !P2 ;  /* 0x0000000efa007c0c */ /* 0x000fe2000d741270 */
[C---:B0-----:R-:W-:Y:S01]  /*d470*/  IMAD.WIDE R16, R23.reuse, 0x2, R12 ;  /* 0x0000000217107825 */ /* 0x041fe200078e020c */
[----:B------:R-:W-:Y:S01]  /*d480*/  ULDC UR4, c[0x0][0x22c] ;  /* 0x00008b0000047ab9 */ /* 0x000fe20000000800 */
[----:B------:R-:W-:Y:S01]  /*d490*/  ULDC UR10, c[0x0][0x228] ;  /* 0x00008a00000a7ab9 */ /* 0x000fe20000000800 */
[----:B------:R-:W-:Y:S01]  /*d4a0*/  ULDC UR12, c[0x0][0x228] ;  /* 0x00008a00000c7ab9 */ /* 0x000fe20000000800 */
[C---:B------:R-:W-:Y:S01]  /*d4b0*/  VIADD R3, R23.reuse, UR6 ;  /* 0x0000000617037c36 */ /* 0x040fe20008000000 */
[----:B------:R-:W-:Y:S01]  /*d4c0*/  ULDC UR6, c[0x0][0x22c] ;  /* 0x00008b0000067ab9 */ /* 0x000fe20000000800 */
[----:B---3--:R-:W-:Y:S01]  /*d4d0*/  IMAD.WIDE R18, R23, 0x2, R14 ;  /* 0x0000000217127825 */ /* 0x008fe200078e020e */
[----:B------:R-:W-:Y:S01]  /*d4e0*/  ULDC UR14, c[0x0][0x228] ;  /* 0x00008a00000e7ab9 */ /* 0x000fe20000000800 */
[----:B------:R0:W-:Y:S02]  /*d4f0*/  @P3 STG.E.U16 desc[UR16][R16.64], R53 ;  /* 0x0000003510003986 */ /* 0x0001e4000c101510 */
[----:B----4-:R-:W-:-:S02]  /*d500*/  VIADD R0, R230, 0x47 ;  /* 0x00000047e6007836 */ /* 0x010fc40000000000 */
[----:B------:R-:W-:Y:S01]  /*d510*/  IMAD.WIDE R20, R3, 0x2, R12 ;  /* 0x0000000203147825 */ /* 0x000fe200078e020c */
[----:B------:R3:W-:Y:S01]  /*d520*/  @P0 STG.E.U16 desc[UR16][R18.64], R24 ;  /* 0x0000001812000986 */ /* 0x0007e2000c101510 */
[----:B------:R-:W-:Y:S01]  /*d530*/  ISETP.LT.AND P0, PT, R231, UR8, !P5 ;  /* 0x00000008e7007c0c */ /* 0x000fe2000ef01270 */
[----:B------:R-:W-:Y:S01]  /*d540*/  ULDC UR8, c[0x0][0x228] ;  /* 0x00008a0000087ab9 */ /* 0x000fe20000000800 */
[----:B------:R-:W-:Y:S01]  /*d550*/  ISETP.GE.AND P3, PT, R0, UR4, PT ;  /* 0x0000000400007c0c */ /* 0x000fe2000bf66270 */
[C---:B------:R-:W-:Y:S01]  /*d560*/  IMAD.WIDE R22, R3.reuse, 0x2, R14 ;  /* 0x0000000203167825 */ /* 0x040fe200078e020e */
[----:B------:R-:W-:Y:S01]  /*d570*/  ISETP.LT.AND P5, PT, R250, UR10, !P5 ;  /* 0x0000000afa007c0c */ /* 0x000fe2000efa1270 */
[----:B------:R-:W-:Y:S01]  /*d580*/  ULDC UR4, c[0x0][0x248] ;  /* 0x0000920000047ab9 */ /* 0x000fe20000000800 */
[----:B------:R-:W-:Y:S01]  /*d590*/  @P6 STG.E.U16 desc[UR16][R20.64], R118 ;  /* 0x0000007614006986 */ /* 0x000fe2000c101510 */
[----:B------:R-:W-:Y:S01]  /*d5a0*/  VIADD R3, R3, UR4 ;  /* 0x0000000403037c36 */ /* 0x000fe20008000000 */
[----:B------:R-:W-:Y:S01]  /*d5b0*/  ISETP.LT.AND P6, PT, R231, UR12, !P4 ;  /* 0x0000000ce7007c0c */ /* 0x000fe2000e7c1270 */
[----:B------:R-:W-:Y:S01]  /*d5c0*/  VIADD R0, R230, 0x48 ;  /* 0x00000048e6007836 */ /* 0x000fe20000000000 */
[----:B------:R-:W-:Y:S01]  /*d5d0*/  ULDC UR4, c[0x0][0x248] ;  /* 0x0000920000047ab9 */ /* 0x000fe20000000800 */
[----:B------:R4:W-:Y:S01]  /*d5e0*/  @P2 STG.E.U16 desc[UR16][R22.64], R25 ;  /* 0x0000001916002986 */ /* 0x0009e2000c101510 */
[C---:B0-----:R-:W-:Y:S01]  /*d5f0*/  IMAD.WIDE R16, R3.reuse, 0x2, R12 ;  /* 0x0000000203107825 */ /* 0x041fe200078e020c */
[----:B------:R-:W-:Y:S01]  /*d600*/  ULDC UR10, c[0x0][0x228] ;  /* 0x00008a00000a7ab9 */ /* 0x000fe20000000800 */
[----:B------:R-:W-:Y:S01]  /*d610*/  ISETP.GE.AND P2, PT, R0, UR6, PT ;  /* 0x0000000600007c0c */ /* 0x000fe2000bf46270 */
[----:B------:R-:W-:Y:S01]  /*d620*/  ULDC UR12, c[0x0][0x228] ;  /* 0x00008a00000c7ab9 */ /* 0x000fe20000000800 */
[C---:B---3--:R-:W-:Y:S01]  /*d630*/  IMAD.WIDE R18, R3.reuse, 0x2, R14 ;  /* 0x0000000203127825 */ /* 0x048fe200078e020e */
[----:B------:R0:W-:Y:S01]  /*d640*/  @P0 STG.E.U16 desc[UR16][R16.64], R54 ;  /* 0x0000003610000986 */ /* 0x0001e2000c101510 */
[----:B------:R-:W-:Y:S01]  /*d650*/  ISETP.LT.AND P4, PT, R250, UR8, !P4 ;  /* 0x00000008fa007c0c */ /* 0x000fe2000e781270 */
[----:B------:R-:W-:Y:S01]  /*d660*/  ULDC UR6, c[0x0][0x22c] ;  /* 0x00008b0000067ab9 */ /* 0x000fe20000000800 */
[----:B------:R-:W-:Y:S01]  /*d670*/  VIADD R0, R230, 0x49 ;  /* 0x00000049e6007836 */ /* 0x000fe20000000000 */
[----:B------:R-:W-:Y:S01]  /*d680*/  ULDC UR8, c[0x0][0x228] ;  /* 0x00008a0000087ab9 */ /* 0x000fe20000000800 */
[----:B------:R-:W-:Y:S01]  /*d690*/  PRMT R24, R56, 0x7632, R24 ;  /* 0x0000763238187816 */ /* 0x000fe20000000018 */
[----:B----4-:R-:W-:Y:S01]  /*d6a0*/  VIADD R23, R3, UR4 ;  /* 0x0000000403177c36 */ /* 0x010fe20008000000 */
[----:B------:R-:W-:Y:S01]  /*d6b0*/  PRMT R3, R54, 0x7632, R3 ;  /* 0x0000763236037816 */ /* 0x000fe20000000003 */
[----:B------:R-:W-:Y:S01]  /*d6c0*/  ULDC UR4, c[0x0][0x22c] ;  /* 0x00008b0000047ab9 */ /* 0x000fe20000000800 */
[----:B------:R-:W-:Y:S01]  /*d6d0*/  VIADD R22, R230, 0x4b ;  /* 0x0000004be6167836 */ /* 0x000fe20000000000 */
[----:B------:R-:W-:Y:S01]  /*d6e0*/  ISETP.GE.AND P0, PT, R0, UR4, PT ;  /* 0x0000000400007c0c */ /* 0x000fe2000bf06270 */
[----:B------:R-:W-:Y:S01]  /*d6f0*/  IMAD.WIDE R20, R23, 0x2, R12 ;  /* 0x0000000217147825 */ /* 0x000fe200078e020c */
[----:B------:R3:W-:Y:S01]  /*d700*/  @P5 STG.E.U16 desc[UR16][R18.64], R3 ;  /* 0x0000000312005986 */ /* 0x0007e2000c101510 */
[----:B------:R-:W-:Y:S01]  /*d710*/  ISETP.LT.AND P5, PT, R231, UR10, !P3 ;  /* 0x0000000ae7007c0c */ /* 0x000fe2000dfa1270 */
[----:B------:R-:W-:Y:S01]  /*d720*/  ULDC UR4, c[0x0][0x248] ;  /* 0x0000920000047ab9 */ /* 0x000fe20000000800 */
[----:B------:R-:W-:Y:S01]  /*d730*/  VIADD R0, R230, 0x4a ;  /* 0x0000004ae6007836 */ /* 0x000fe20000000000 */
[----:B------:R4:W-:Y:S01]  /*d740*/  @P6 STG.E.U16 desc[UR16][R20.64], R119 ;  /* 0x0000007714006986 */ /* 0x0009e2000c101510 */
[----:B------:R-:W-:Y:S01]  /*d750*/  ISETP.LT.AND P6, PT, R250, UR12, !P3 ;  /* 0x0000000cfa007c0c */ /* 0x000fe2000dfc1270 */
[----:B0-----:R-:W-:Y:S01]  /*d760*/  IMAD.WIDE R16, R23, 0x2, R14 ;  /* 0x0000000217107825 */ /* 0x001fe200078e020e */
[----:B------:R-:W-:Y:S01]  /*d770*/  ULDC UR10, c[0x0][0x228] ;  /* 0x00008a00000a7ab9 */ /* 0x000fe20000000800 */
[----:B------:R-:W-:Y:S01]  /*d780*/  ISETP.GE.AND P3, PT, R0, UR6, PT ;  /* 0x0000000600007c0c */ /* 0x000fe2000bf66270 */
[----:B------:R-:W-:Y:S01]  /*d790*/  ULDC UR12, c[0x0][0x228] ;  /* 0x00008a00000c7ab9 */ /* 0x000fe20000000800 */
[----:B------:R-:W-:Y:S01]  /*d7a0*/  PRMT R0, R55, 0x7632, R0 ;  /* 0x0000763237007816 */ /* 0x000fe20000000000 */
[----:B------:R-:W-:Y:S01]  /*d7b0*/  ULDC UR6, c[0x0][0x248] ;  /* 0x0000920000067ab9 */ /* 0x000fe20000000800 */
[----:B---3--:R-:W-:Y:S01]  /*d7c0*/  VIADD R3, R23, UR4 ;  /* 0x0000000417037c36 */ /* 0x008fe20008000000 */
[----:B------:R-:W-:Y:S01]  /*d7d0*/  ULDC UR4, c[0x0][0x22c] ;  /* 0x00008b0000047ab9 */ /* 0x000fe20000000800 */
[----:B----4-:R-:W-:-:S02]  /*d7e0*/  PRMT R119, R119, 0x7632, R119 ;  /* 0x0000763277777816 */ /* 0x010fc40000000077 */
[----:B------:R-:W-:-:S04]  /*d7f0*/  IMAD.WIDE R18, R3, 0x2, R12 ;  /* 0x0000000203127825 */ /* 0x000fc800078e020c */
[----:B------:R-:W-:Y:S01]  /*d800*/  IMAD.WIDE R20, R3, 0x2, R14 ;  /* 0x0000000203147825 */ /* 0x000fe200078e020e */
[----:B------:R0:W-:Y:S01]  /*d810*/  @P4 STG.E.U16 desc[UR16][R16.64], R119 ;  /* 0x0000007710004986 */ /* 0x0001e2000c101510 */
[----:B------:R-:W-:Y:S01]  /*d820*/  ISETP.GE.AND P4, PT, R22, UR4, PT ;  /* 0x0000000416007c0c */ /* 0x000fe2000bf86270 */
[----:B------:R-:W-:Y:S02]  /*d830*/  ULDC UR4, c[0x0][0x248] ;  /* 0x0000920000047ab9 */ /* 0x000fe40000000800 */
[----:B------:R3:W-:Y:S01]  /*d840*/  @P5 STG.E.U16 desc[UR16][R18.64], R55 ;  /* 0x0000003712005986 */ /* 0x0007e2000c101510 */
[----:B------:R-:W-:Y:S01]  /*d850*/  ISETP.LT.AND P5, PT, R231, UR8, !P2 ;  /* 0x00000008e7007c0c */ /* 0x000fe2000d7a1270 */
[----:B------:R-:W-:Y:S01]  /*d860*/  VIADD R3, R3, UR4 ;  /* 0x0000000403037c36 */ /* 0x000fe20008000000 */
[C---:B------:R-:W-:Y:S01]  /*d870*/  ISETP.LT.AND P2, PT, R250.reuse, UR10, !P2 ;  /* 0x0000000afa007c0c */ /* 0x040fe2000d741270 */
[----:B------:R4:W-:Y:S01]  /*d880*/  @P6 STG.E.U16 desc[UR16][R20.64], R0 ;  /* 0x0000000014006986 */ /* 0x0009e2000c101510 */
[----:B------:R-:W-:Y:S01]  /*d890*/  ISETP.LT.AND P6, PT, R231, UR12, !P0 ;  /* 0x0000000ce7007c0c */ /* 0x000fe2000c7c1270 */
        /* <DEDUP_REMOVED lines=8> */
[----:B------:R-:W-:Y:S01]  /*d920*/  @P5 STG.E.U16 desc[UR16][R16.64], R120 ;  /* 0x0000007810005986 */ /* 0x000fe2000c101510 */
[----:B------:R-:W-:Y:S01]  /*d930*/  ULDC UR12, c[0x0][0x228] ;  /* 0x00008a00000c7ab9 */ /* 0x000fe20000000800 */
[----:B----4-:R-:W-:Y:S01]  /*d940*/  VIADD R0, R230, 0x4c ;  /* 0x0000004ce6007836 */ /* 0x010fe20000000000 */
[----:B------:R-:W-:Y:S01]  /*d950*/  ULDC UR6, c[0x0][0x22c] ;  /* 0x00008b0000067ab9 */ /* 0x000fe20000000800 */
[----:B------:R-:W-:Y:S01]  /*d960*/  IMAD.WIDE R20, R25, 0x2, R12 ;  /* 0x0000000219147825 */ /* 0x000fe200078e020c */
[----:B------:R0:W-:Y:S01]  /*d970*/  @P2 STG.E.U16 desc[UR16][R18.64], R3 ;  /* 0x0000000312002986 */ /* 0x0001e2000c101510 */
[----:B------:R-:W-:Y:S01]  /*d980*/  ISETP.LT.AND P2, PT, R231, UR8, !P3 ;  /* 0x00000008e7007c0c */ /* 0x000fe2000df41270 */
[----:B------:R-:W-:Y:S01]  /*d990*/  ULDC UR8, c[0x0][0x228] ;  /* 0x00008a0000087ab9 */ /* 0x000fe20000000800 */
[----:B------:R-:W-:Y:S01]  /*d9a0*/  ISETP.GE.AND P5, PT, R0, UR4, PT ;  /* 0x0000000400007c0c */ /* 0x000fe2000bfa6270 */
[----:B------:R-:W-:Y:S01]  /*d9b0*/  ULDC UR4, c[0x0][0x248] ;  /* 0x0000920000047ab9 */ /* 0x000fe20000000800 */
[----:B------:R-:W-:Y:S01]  /*d9c0*/  @P6 STG.E.U16 desc[UR16][R20.64], R56 ;  /* 0x0000003814006986 */ /* 0x000fe2000c101510 */
[----:B------:R-:W-:Y:S01]  /*d9d0*/  ISETP.LT.AND P3, PT, R250, UR10, !P3 ;  /* 0x0000000afa007c0c */ /* 0x000fe2000df61270 */
[----:B------:R-:W-:Y:S01]  /*d9e0*/  IMAD.WIDE R22, R25, 0x2, R14 ;  /* 0x0000000219167825 */ /* 0x000fe200078e020e */
[----:B------:R-:W-:Y:S01]  /*d9f0*/  ISETP.LT.AND P6, PT, R231, UR12, !P4 ;  /* 0x0000000ce7007c0c */ /* 0x000fe2000e7c1270 */
[----:B------:R-:W-:Y:S01]  /*da00*/  ULDC UR10, c[0x0][0x228] ;  /* 0x00008a00000a7ab9 */ /* 0x000fe20000000800 */
[----:B------:R-:W-:Y:S01]  /*da10*/  ULDC UR12, c[0x0][0x228] ;  /* 0x00008a00000c7ab9 */ /* 0x000fe20000000800 */
[----:B------:R-:W-:Y:S01]  /*da20*/  VIADD R0, R230, 0x4d ;  /* 0x0000004de6007836 */ /* 0x000fe20000000000 */
[----:B------:R3:W-:Y:S01]  /*da30*/  @P0 STG.E.U16 desc[UR16][R22.64], R24 ;  /* 0x0000001816000986 */ /* 0x0007e2000c101510 */
[----:B0-----:R-:W-:Y:S01]  /*da40*/  VIADD R19, R25, UR4 ;  /* 0x0000000419137c36 */ /* 0x001fe20008000000 */
[----:B------:R-:W-:Y:S01]  /*da50*/  ULDC UR4, c[0x0][0x248] ;  /* 0x0000920000047ab9 */ /* 0x000fe20000000800 */
[----:B------:R-:W-:Y:S01]  /*da60*/  ISETP.LT.AND P4, PT, R250, UR8, !P4 ;  /* 0x00000008fa007c0c */ /* 0x000fe2000e781270 */
[----:B------:R-:W-:Y:S01]  /*da70*/  ULDC UR14, c[0x0][0x228] ;  /* 0x00008a00000e7ab9 */ /* 0x000fe20000000800 */
[C---:B------:R-:W-:Y:S01]  /*da80*/  VIADD R3, R19.reuse, UR4 ;  /* 0x0000000413037c36 */ /* 0x040fe20008000000 */
[----:B------:R-:W-:Y:S01]  /*da90*/  ISETP.GE.AND P0, PT, R0, UR6, PT ;  /* 0x0000000600007c0c */ /* 0x000fe2000bf06270 */
[----:B------:R-:W-:Y:S01]  /*daa0*/  IMAD.WIDE R16, R19, 0x2, R12 ;  /* 0x0000000213107825 */ /* 0x000fe200078e020c */
[----:B------:R-:W-:Y:S01]  /*dab0*/  ULDC UR4, c[0x0][0x22c] ;  /* 0x00008b0000047ab9 */ /* 0x000fe20000000800 */
[----:B------:R-:W-:Y:S01]  /*dac0*/  ULDC UR6, c[0x0][0x22c] ;  /* 0x00008b0000067ab9 */ /* 0x000fe20000000800 */
[----:B------:R-:W-:Y:S01]  /*dad0*/  PRMT R25, R123, 0x7632, R25 ;  /* 0x000076327b197816 */ /* 0x000fe20000000019 */
[----:B------:R-:W-:Y:S01]  /*dae0*/  IMAD.WIDE R18, R19, 0x2, R14 ;  /* 0x0000000213127825 */ /* 0x000fe200078e020e */
[----:B---3--:R-:W-:Y:S01]  /*daf0*/  PRMT R22, R121, 0x7632, R22 ;  /* 0x0000763279167816 */ /* 0x008fe20000000016 */
[----:B------:R0:W-:Y:S01]  /*db00*/  @P2 STG.E.U16 desc[UR16][R16.64], R121 ;  /* 0x0000007910002986 */ /* 0x0001e2000c101510 */
[----:B------:R-:W-:Y:S01]  /*db10*/  PRMT R24, R58, 0x7632, R24 ;  /* 0x000076323a187816 */ /* 0x000fe20000000018 */
[----:B------:R-:W-:Y:S01]  /*db20*/  IMAD.WIDE R20, R3, 0x2, R12 ;  /* 0x0000000203147825 */ /* 0x000fe200078e020c */
[----:B------:R-:W-:Y:S01]  /*db30*/  ULDC UR8, c[0x0][0x22c] ;  /* 0x00008b0000087ab9 */ /* 0x000fe20000000800 */
[----:B------:R-:W-:Y:S02]  /*db40*/  @P3 STG.E.U16 desc[UR16][R18.64], R22 ;  /* 0x0000001612003986 */ /* 0x000fe4000c101510 */
[----:B------:R-:W-:-:S02]  /*db50*/  VIADD R0, R230, 0x4e ;  /* 0x0000004ee6007836 */ /* 0x000fc40000000000 */
[----:B------:R3:W-:Y:S01]  /*db60*/  @P6 STG.E.U16 desc[UR16][R20.64], R57 ;  /* 0x0000003914006986 */ /* 0x0007e2000c101510 */
[----:B------:R-:W-:Y:S01]  /*db70*/  ISETP.LT.AND P6, PT, R231, UR10, !P5 ;  /* 0x0000000ae7007c0c */ /* 0x000fe2000efc1270 */
[----:B------:R-:W-:Y:S01]  /*db80*/  ULDC UR10, c[0x0][0x228] ;  /* 0x00008a00000a7ab9 */ /* 0x000fe20000000800 */
[----:B------:R-:W-:Y:S01]  /*db90*/  ISETP.GE.AND P2, PT, R0, UR4, PT ;  /* 0x0000000400007c0c */ /* 0x000fe2000bf46270 */
[----:B------:R-:W-:Y:S01]  /*dba0*/  ULDC UR4, c[0x0][0x248] ;  /* 0x0000920000047ab9 */ /* 0x000fe20000000800 */
[----:B------:R-:W-:Y:S01]  /*dbb0*/  ISETP.LT.AND P5, PT, R250, UR12, !P5 ;  /* 0x0000000cfa007c0c */ /* 0x000fe2000efa1270 */
[----:B------:R-:W-:Y:S01]  /*dbc0*/  VIADD R0, R230, 0x4f ;  /* 0x0000004fe6007836 */ /* 0x000fe20000000000 */
[----:B------:R-:W-:Y:S01]  /*dbd0*/  ULDC UR12, c[0x0][0x228] ;  /* 0x00008a00000c7ab9 */ /* 0x000fe20000000800 */
[C---:B------:R-:W-:Y:S01]  /*dbe0*/  VIADD R23, R3.reuse, UR4 ;  /* 0x0000000403177c36 */ /* 0x040fe20008000000 */
[----:B------:R-:W-:Y:S01]  /*dbf0*/  ULDC UR4, c[0x0][0x22c] ;  /* 0x00008b0000047ab9 */ /* 0x000fe20000000800 */
[----:B0-----:R-:W-:Y:S01]  /*dc00*/  IMAD.WIDE R16, R3, 0x2, R14 ;  /* 0x0000000203107825 */ /* 0x001fe200078e020e */
[----:B------:R-:W-:Y:S01]  /*dc10*/  ISETP.GE.AND P3, PT, R0, UR6, PT ;  /* 0x0000000600007c0c */ /* 0x000fe2000bf66270 */
[----:B------:R-:W-:Y:S01]  /*dc20*/  ULDC UR6, c[0x0][0x248] ;  /* 0x0000920000067ab9 */ /* 0x000fe20000000800 */
[----:B---3--:R-:W-:Y:S01]  /*dc30*/  PRMT R57, R57, 0x7632, R57 ;  /* 0x0000763239397816 */ /* 0x008fe20000000039 */
[----:B------:R-:W-:Y:S01]  /*dc40*/  IMAD.WIDE R18, R23, 0x2, R12 ;  /* 0x0000000217127825 */ /* 0x000fe200078e020c */
[----:B------:R-:W-:-:S03]  /*dc50*/  PRMT R0, R122, 0x7632, R0 ;  /* 0x000076327a007816 */ /* 0x000fc60000000000 */
[----:B------:R-:W-:Y:S01]  /*dc60*/  VIADD R22, R230, 0x50 ;  /* 0x00000050e6167836 */ /* 0x000fe20000000000 */
[----:B------:R-:W-:Y:S01]  /*dc70*/  @P4 STG.E.U16 desc[UR16][R16.64], R57 ;  /* 0x0000003910004986 */ /* 0x000fe2000c101510 */
[----:B------:R-:W-:-:S03]  /*dc80*/  IMAD.WIDE R20, R23, 0x2, R14 ;  /* 0x0000000217147825 */ /* 0x000fc600078e020e */
[----:B------:R0:W-:Y:S01]  /*dc90*/  @P6 STG.E.U16 desc[UR16][R18.64], R122 ;  /* 0x0000007a12006986 */ /* 0x0001e2000c101510 */
[----:B------:R-:W-:Y:S01]  /*dca0*/  ISETP.GE.AND P4, PT, R22, UR4, PT ;  /* 0x0000000416007c0c */ /* 0x000fe2000bf86270 */
[----:B------:R-:W-:Y:S01]  /*dcb0*/  ULDC UR4, c[0x0][0x248] ;  /* 0x0000920000047ab9 */ /* 0x000fe20000000800 */
[C---:B------:R-:W-:Y:S01]  /*dcc0*/  ISETP.LT.AND P6, PT, R231.reuse, UR14, !P2 ;  /* 0x0000000ee7007c0c */ /* 0x040fe2000d7c1270 */
[----:B------:R3:W-:Y:S01]  /*dcd0*/  @P5 STG.E.U16 desc[UR16][R20.64], R0 ;  /* 0x0000000014005986 */ /* 0x0007e2000c101510 */
[----:B------:R-:W-:Y:S01]  /*dce0*/  ISETP.LT.AND P5, PT, R231, UR10, !P0 ;  /* 0x0000000ae7007c0c */ /* 0x000fe2000c7a1270 */
[----:B------:R-:W-:Y:S01]  /*dcf0*/  ULDC UR10, c[0x0][0x228] ;  /* 0x00008a00000a7ab9 */ /* 0x000fe20000000800 */
[C---:B------:R-:W-:Y:S01]  /*dd00*/  ISETP.LT.AND P0, PT, R250.reuse, UR12, !P0 ;  /* 0x0000000cfa007c0c */ /* 0x040fe2000c701270 */
        /* <DEDUP_REMOVED lines=359> */
[----:B----4-:R-:W-:-:S02]  /*f380*/  VIADD R0, R230, 0x6a ;  /* 0x0000006ae6007836 */ /* 0x010fc40000000000 */
[C---:B------:R-:W-:Y:S01]  /*f390*/  IMAD.WIDE R20, R25.reuse, 0x2, R12 ;  /* 0x0000000219147825 */ /* 0x040fe200078e020c */
[----:B------:R-:W-:Y:S02]  /*f3a0*/  @P5 STG.E.U16 desc[UR16][R16.64], R71 ;  /* 0x0000004710005986 */ /* 0x000fe4000c101510 */
[----:B------:R-:W-:Y:S01]  /*f3b0*/  ISETP.GE.AND P5, PT, R0, UR8, PT ;  /* 0x0000000800007c0c */ /* 0x000fe2000bfa6270 */
[----:B------:R-:W-:Y:S01]  /*f3c0*/  IMAD.WIDE R22, R25, 0x2, R14 ;  /* 0x0000000219167825 */ /* 0x000fe200078e020e */
[----:B------:R0:W-:Y:S01]  /*f3d0*/  @P0 STG.E.U16 desc[UR16][R18.64], R24 ;  /* 0x0000001812000986 */ /* 0x0001e2000c101510 */
[----:B------:R-:W-:Y:S02]  /*f3e0*/  ULDC UR8, c[0x0][0x228] ;  /* 0x00008a0000087ab9 */ /* 0x000fe40000000800 */
[----:B------:R-:W-:Y:S01]  /*f3f0*/  VIADD R0, R230, 0x6b ;  /* 0x0000006be6007836 */ /* 0x000fe20000000000 */
[----:B------:R-:W-:Y:S01]  /*f400*/  @P6 STG.E.U16 desc[UR16][R20.64], R83 ;  /* 0x0000005314006986 */ /* 0x000fe2000c101510 */
[----:B------:R-:W-:Y:S01]  /*f410*/  ISETP.LT.AND P6, PT, R231, UR12, !P4 ;  /* 0x0000000ce7007c0c */ /* 0x000fe2000e7c1270 */
[----:B------:R-:W-:-:S02]  /*f420*/  ULDC UR12, c[0x0][0x228] ;  /* 0x00008a00000c7ab9 */ /* 0x000fc40000000800 */
        /* <DEDUP_REMOVED lines=22> */
[----:B-1----:R-:W-:Y:S01]  /*f590*/  PRMT R24, R73, 0x7632, R24 ;  /* 0x0000763249187816 */ /* 0x002fe20000000018 */
        /* <DEDUP_REMOVED lines=13> */
[----:B-1----:R-:W-:Y:S01]  /*f670*/  PRMT R72, R72, 0x7632, R72 ;  /* 0x0000763248487816 */ /* 0x002fe20000000048 */
        /* <DEDUP_REMOVED lines=18> */
[----:B-1----:R-:W-:Y:S01]  /*f7a0*/  IMAD.WIDE R18, R23, 0x2, R14 ;  /* 0x0000000217127825 */ /* 0x002fe200078e020e */
[----:B------:R-:W-:Y:S01]  /*f7b0*/  ULDC UR12, c[0x0][0x228] ;  /* 0x00008a00000c7ab9 */ /* 0x000fe20000000800 */
[----:B------:R-:W-:Y:S01]  /*f7c0*/  ULDC UR6, c[0x0][0x22c] ;  /* 0x00008b0000067ab9 */ /* 0x000fe20000000800 */
[----:B------:R-:W-:Y:S01]  /*f7d0*/  ULDC UR14, c[0x0][0x228] ;  /* 0x00008a00000e7ab9 */ /* 0x000fe20000000800 */
[----:B---3--:R-:W-:-:S02]  /*f7e0*/  IMAD.WIDE R20, R3, 0x2, R12 ;  /* 0x0000000203147825 */ /* 0x008fc400078e020c */
        /* <DEDUP_REMOVED lines=18> */
[C---:B-1----:R-:W-:Y:S01]  /*f910*/  IMAD.WIDE R18, R3.reuse, 0x2, R14 ;  /* 0x0000000203127825 */ /* 0x042fe200078e020e */
[----:B------:R-:W-:Y:S01]  /*f920*/  ULDC UR12, c[0x0][0x228] ;  /* 0x00008a00000c7ab9 */ /* 0x000fe20000000800 */
[----:B------:R-:W-:Y:S01]  /*f930*/  ISETP.LT.AND P4, PT, R250, UR8, !P4 ;  /* 0x00000008fa007c0c */ /* 0x000fe2000e781270 */
[----:B------:R-:W-:Y:S01]  /*f940*/  ULDC UR6, c[0x0][0x22c] ;  /* 0x00008b0000067ab9 */ /* 0x000fe20000000800 */
[----:B---3--:R-:W-:Y:S01]  /*f950*/  VIADD R23, R3, UR4 ;  /* 0x0000000403177c36 */ /* 0x008fe20008000000 */
        /* <DEDUP_REMOVED lines=18> */
[----:B-1----:R-:W-:Y:S01]  /*fa80*/  VIADD R3, R23, UR4 ;  /* 0x0000000417037c36 */ /* 0x002fe20008000000 */
[----:B------:R-:W-:Y:S01]  /*fa90*/  ULDC UR4, c[0x0][0x22c] ;  /* 0x00008b0000047ab9 */ /* 0x000fe20000000800 */
[----:B------:R-:W-:Y:S01]  /*faa0*/  ULDC UR12, c[0x0][0x228] ;  /* 0x00008a00000c7ab9 */ /* 0x000fe20000000800 */
[----:B------:R-:W-:Y:S01]  /*fab0*/  ULDC UR6, c[0x0][0x248] ;  /* 0x0000920000067ab9 */ /* 0x000fe20000000800 */
[----:B---3--:R-:W-:Y:S01]  /*fac0*/  PRMT R87, R87, 0x7632, R87 ;  /* 0x0000763257577816 */ /* 0x008fe20000000057 */
[----:B------:R-:W-:-:S04]  /*fad0*/  IMAD.WIDE R18, R3, 0x2, R12 ;  /* 0x0000000203127825 */ /* 0x000fc800078e020c */
[C---:B------:R-:W-:Y:S01]  /*fae0*/  IMAD.WIDE R20, R3.reuse, 0x2, R14 ;  /* 0x0000000203147825 */ /* 0x040fe200078e020e */
[----:B------:R0:W-:Y:S01]  /*faf0*/  @P4 STG.E.U16 desc[UR16][R16.64], R87 ;  /* 0x0000005710004986 */ /* 0x0001e2000c101510 */
[----:B------:R-:W-:Y:S01]  /*fb00*/  ISETP.GE.AND P4, PT, R22, UR4, PT ;  /* 0x0000000416007c0c */ /* 0x000fe2000bf86270 */
[----:B------:R-:W-:Y:S01]  /*fb10*/  ULDC UR4, c[0x0][0x248] ;  /* 0x0000920000047ab9 */ /* 0x000fe20000000800 */
[----:B------:R-:W-:Y:S01]  /*fb20*/  VIADD R24, R230, 0x74 ;  /* 0x00000074e6187836 */ /* 0x000fe20000000000 */
        /* <DEDUP_REMOVED lines=13> */
[----:B------:R-:W-:Y:S01]  /*fc00*/  PRMT R3, R4, 0x7632, R3 ;  /* 0x0000763204037816 */ /* 0x000fe20000000003 */
[----:B------:R-:W-:Y:S01]  /*fc10*/  ULDC UR10, c[0x0][0x228] ;  /* 0x00008a00000a7ab9 */ /* 0x000fe20000000800 */
[----:B------:R-:W-:Y:S01]  /*fc20*/  ULDC UR12, c[0x0][0x228] ;  /* 0x00008a00000c7ab9 */ /* 0x000fe20000000800 */
[----:B---3--:R-:W-:Y:S01]  /*fc30*/  PRMT R0, R76, 0x7632, R0 ;  /* 0x000076324c007816 */ /* 0x008fe20000000000 */
[C---:B------:R-:W-:Y:S01]  /*fc40*/  IMAD.WIDE R20, R25.reuse, 0x2, R12 ;  /* 0x0000000219147825 */ /* 0x040fe200078e020c */
[----:B------:R0:W-:Y:S01]  /*fc50*/  @P5 STG.E.U16 desc[UR16][R16.64], R76 ;  /* 0x0000004c10005986 */ /* 0x0001e2000c101510 */
[----:B------:R-:W-:Y:S01]  /*fc60*/  ISETP.GE.AND P5, PT, R24, UR4, PT ;  /* 0x0000000418007c0c */ /* 0x000fe2000bfa6270 */
[----:B------:R-:W-:Y:S01]  /*fc70*/  ULDC UR4, c[0x0][0x248] ;  /* 0x0000920000047ab9 */ /* 0x000fe20000000800 */
[----:B------:R-:W-:Y:S01]  /*fc80*/  IMAD.WIDE R22, R25, 0x2, R14 ;  /* 0x0000000219167825 */ /* 0x000fe200078e020e */
[----:B------:R1:W-:Y:S01]  /*fc90*/  @P0 STG.E.U16 desc[UR16][R18.64], R0 ;  /* 0x0000000012000986 */ /* 0x0003e2000c101510 */
[----:B------:R-:W-:-:S02]  /*fca0*/  ULDC UR14, c[0x0][0x228] ;  /* 0x00008a00000e7ab9 */ /* 0x000fc40000000800 */
[----:B------:R-:W-:Y:S01]  /*fcb0*/  VIADD R25, R25, UR4 ;  /* 0x0000000419197c36 */ /* 0x000fe20008000000 */
[----:B------:R3:W-:Y:S01]  /*fcc0*/  @P6 STG.E.U16 desc[UR16][R20.64], R4 ;  /* 0x0000000414006986 */ /* 0x0007e2000c101510 */
[C---:B------:R-:W-:Y:S01]  /*fcd0*/  ISETP.LT.AND P6, PT, R231.reuse, UR10, !P4 ;  /* 0x0000000ae7007c0c */ /* 0x040fe2000e7c1270 */
[----:B------:R-:W-:Y:S01]  /*fce0*/  ULDC UR4, c[0x0][0x248] ;  /* 0x0000920000047ab9 */ /* 0x000fe20000000800 */
[----:B------:R-:W-:Y:S01]  /*fcf0*/  ULDC UR10, c[0x0][0x228] ;  /* 0x00008a00000a7ab9 */ /* 0x000fe20000000800 */
[----:B------:R4:W-:Y:S01]  /*fd00*/  @P2 STG.E.U16 desc[UR16][R22.64], R3 ;  /* 0x0000000316002986 */ /* 0x0009e2000c101510 */
[----:B------:R-:W-:Y:S01]  /*fd10*/  ISETP.LT.AND P2, PT, R231, UR6, !P3 ;  /* 0x00000006e7007c0c */ /* 0x000fe2000df41270 */
[C---:B0-----:R-:W-:Y:S01]  /*fd20*/  IMAD.WIDE R16, R25.reuse, 0x2, R12 ;  /* 0x0000000219107825 */ /* 0x041fe200078e020c */
[C---:B------:R-:W-:Y:S01]  /*fd30*/  ISETP.LT.AND P3, PT, R250.reuse, UR8, !P3 ;  /* 0x00000008fa007c0c */ /* 0x040fe2000df61270 */
[----:B------:R-:W-:Y:S01]  /*fd40*/  ULDC UR6, c[0x0][0x228] ;  /* 0x00008a0000067ab9 */ /* 0x000fe20000000800 */
[----:B------:R-:W-:Y:S01]  /*fd50*/  ULDC UR8, c[0x0][0x228] ;  /* 0x00008a0000087ab9 */ /* 0x000fe20000000800 */
[----:B-1----:R-:W-:Y:S01]  /*fd60*/  IMAD.WIDE R18, R25, 0x2, R14 ;  /* 0x0000000219127825 */ /* 0x002fe200078e020e */
[----:B------:R-:W-:Y:S01]  /*fd70*/  ISETP.LT.AND P4, PT, R250, UR6, !P4 ;  /* 0x00000006fa007c0c */ /* 0x000fe2000e781270 */
[----:B------:R-:W-:Y:S01]  /*fd80*/  ULDC UR6, c[0x0][0x228] ;  /* 0x00008a0000067ab9 */ /* 0x000fe20000000800 */
[----:B---3--:R-:W-:Y:S01]  /*fd90*/  PRMT R4, R77, 0x7632, R4 ;  /* 0x000076324d047816 */ /* 0x008fe20000000004 */
[----:B------:R-:W-:-:S02]  /*fda0*/  VIADD R0, R230, 0x75 ;  /* 0x00000075e6007836 */ /* 0x000fc40000000000 */
[----:B----4-:R-:W-:Y:S01]  /*fdb0*/  VIADD R3, R25, UR4 ;  /* 0x0000000419037c36 */ /* 0x010fe20008000000 */
[----:B------:R-:W-:Y:S01]  /*fdc0*/  ULDC UR4, c[0x0][0x248] ;  /* 0x0000920000047ab9 */ /* 0x000fe20000000800 */
[----:B------:R0:W-:Y:S01]  /*fdd0*/  @P2 STG.E.U16 desc[UR16][R16.64], R77 ;  /* 0x0000004d10002986 */ /* 0x0001e2000c101510 */
[----:B------:R-:W-:Y:S01]  /*fde0*/  VIADD R22, R230, 0x76 ;  /* 0x00000076e6167836 */ /* 0x000fe20000000000 */
[----:B------:R-:W-:Y:S01]  /*fdf0*/  ISETP.GE.AND P0, PT, R0, UR25, PT ;  /* 0x0000001900007c0c */ /* 0x000fe2000bf06270 */
[C-C-:B------:R-:W-:Y:S01]  /*fe00*/  IMAD.WIDE R20, R3.reuse, 0x2, R12.reuse ;  /* 0x0000000203147825 */ /* 0x140fe200078e020c */
[----:B------:R1:W-:Y:S02]  /*fe10*/  @P3 STG.E.U16 desc[UR16][R18.64], R4 ;  /* 0x0000000412003986 */ /* 0x0003e4000c101510 */
[----:B------:R-:W-:Y:S01]  /*fe20*/  ISETP.GE.AND P2, PT, R22, UR23, PT ;  /* 0x0000001716007c0c */ /* 0x000fe2000bf46270 */
[----:B------:R-:W-:Y:S01]  /*fe30*/  VIADD R23, R3, UR4 ;  /* 0x0000000403177c36 */ /* 0x000fe20008000000 */
[----:B------:R3:W-:Y:S01]  /*fe40*/  @P6 STG.E.U16 desc[UR16][R20.64], R5 ;  /* 0x0000000514006986 */ /* 0x0007e2000c101510 */
[----:B------:R-:W-:Y:S01]  /*fe50*/  ISETP.LT.AND P6, PT, R231, UR8, !P5 ;  /* 0x00000008e7007c0c */ /* 0x000fe2000efc1270 */
[----:B------:R-:W-:Y:S01]  /*fe60*/  ULDC UR8, c[0x0][0x228] ;  /* 0x00008a0000087ab9 */ /* 0x000fe20000000800 */
[----:B------:R-:W-:Y:S01]  /*fe70*/  ISETP.LT.AND P5, PT, R250, UR6, !P5 ;  /* 0x00000006fa007c0c */ /* 0x000fe2000efa1270 */
[C---:B0-----:R-:W-:Y:S01]  /*fe80*/  IMAD.WIDE R16, R23.reuse, 0x2, R12 ;  /* 0x0000000217107825 */ /* 0x041fe200078e020c */
[----:B------:R-:W-:Y:S01]  /*fe90*/  ULDC UR4, c[0x0][0x248] ;  /* 0x0000920000047ab9 */ /* 0x000fe20000000800 */
[----:B------:R-:W-:Y:S01]  /*fea0*/  ULDC UR6, c[0x0][0x248] ;  /* 0x0000920000067ab9 */ /* 0x000fe20000000800 */
[----:B------:R-:W0:Y:S01]  /*feb0*/  LDS.128 R24, [R2] ;  /* 0x0000000002187984 */ /* 0x000e220000000c00 */
[----:B-1----:R-:W-:Y:S01]  /*fec0*/  IMAD.WIDE R18, R23, 0x2, R14 ;  /* 0x0000000217127825 */ /* 0x002fe200078e020e */
[----:B------:R-:W-:-:S02]  /*fed0*/  PRMT R22, R6, 0x7632, R22 ;  /* 0x0000763206167816 */ /* 0x000fc40000000016 */
[----:B---3--:R-:W-:Y:S01]  /*fee0*/  PRMT R21, R5, 0x7632, R21 ;  /* 0x0000763205157816 */ /* 0x008fe20000000015 */
[----:B------:R-:W-:Y:S01]  /*fef0*/  IMAD.WIDE R4, R3, 0x2, R14 ;  /* 0x0000000203047825 */ /* 0x000fe200078e020e */
[----:B------:R-:W-:-:S03]  /*ff00*/  PRMT R3, R78, 0x7632, R3 ;  /* 0x000076324e037816 */ /* 0x000fc60000000003 */
[----:B------:R-:W-:Y:S01]  /*ff10*/  VIADD R23, R23, UR4 ;  /* 0x0000000417177c36 */ /* 0x000fe20008000000 */
[----:B------:R1:W-:Y:S01]  /*ff20*/  @P4 STG.E.U16 desc[UR16][R4.64], R21 ;  /* 0x0000001504004986 */ /* 0x0003e2000c101510 */
[C---:B------:R-:W-:Y:S01]  /*ff30*/  VIADD R20, R230.reuse, 0x78 ;  /* 0x00000078e6147836 */ /* 0x040fe20000000000 */
[----:B------:R-:W-:Y:S01]  /*ff40*/  ULDC UR4, c[0x0][0x248] ;  /* 0x0000920000047ab9 */ /* 0x000fe20000000800 */
[----:B------:R-:W-:Y:S01]  /*ff50*/  VIADD R0, R230, 0x77 ;  /* 0x00000077e6007836 */ /* 0x000fe20000000000 */
        /* <DEDUP_REMOVED lines=8> */
[C---:B-1----:R-:W-:Y:S01]  /*ffe0*/  IMAD.WIDE R4, R23.reuse, 0x2, R12 ;  /* 0x0000000217047825 */ /* 0x042fe200078e020c */
[----:B------:R-:W-:Y:S01]  /*fff0*/  ISETP.GE.AND P4, PT, R20, UR19, PT ;  /* 0x0000001314007c0c */ /* 0x000fe2000bf86270 */
[----:B------:R-:W-:Y:S01]  /*10000*/  ULDC UR10, c[0x0][0x228] ;  /* 0x00008a00000a7ab9 */ /* 0x000fe20000000800 */
[----:B------:R-:W-:Y:S01]  /*10010*/  ISETP.GE.AND P3, PT, R0, UR21, PT ;  /* 0x0000001500007c0c */ /* 0x000fe2000bf66270 */
[----:B---3--:R-:W-:Y:S01]  /*10020*/  IMAD.WIDE R16, R23, 0x2, R14 ;  /* 0x0000000217107825 */ /* 0x008fe200078e020e */
[----:B------:R-:W-:-:S03]  /*10030*/  ULDC UR14, c[0x0][0x228] ;  /* 0x00008a00000e7ab9 */ /* 0x000fc60000000800 */
[----:B----4-:R-:W-:Y:S01]  /*10040*/  VIADD R3, R23, UR6 ;  /* 0x0000000617037c36 */ /* 0x010fe20008000000 */
[----:B------:R-:W-:Y:S01]  /*10050*/  PRMT R23, R79, 0x7632, R23 ;  /* 0x000076324f177816 */ /* 0x000fe20000000017 */
[----:B------:R1:W-:Y:S01]  /*10060*/  @P5 STG.E.U16 desc[UR16][R4.64], R6 ;  /* 0x0000000604005986 */ /* 0x0003e2000c101510 */
[----:B------:R-:W-:Y:S01]  /*10070*/  VIADD R0, R230, 0x79 ;  /* 0x00000079e6007836 */ /* 0x000fe20000000000 */
[----:B------:R-:W-:Y:S01]  /*10080*/  ULDC UR6, c[0x0][0x248] ;  /* 0x0000920000067ab9 */ /* 0x000fe20000000800 */
[C---:B------:R-:W-:Y:S01]  /*10090*/  IMAD.WIDE R18, R3.reuse, 0x2, R12 ;  /* 0x0000000203127825 */ /* 0x040fe200078e020c */
[----:B------:R-:W-:Y:S02]  /*100a0*/  @P0 STG.E.U16 desc[UR16][R16.64], R22 ;  /* 0x0000001610000986 */ /* 0x000fe4000c101510 */
[----:B------:R-:W-:Y:S01]  /*100b0*/  ISETP.GE.AND P5, PT, R0, UR15, PT ;  /* 0x0000000f00007c0c */ /* 0x000fe2000bfa6270 */
[----:B------:R-:W-:Y:S01]  /*100c0*/  IMAD.WIDE R20, R3, 0x2, R14 ;  /* 0x0000000203147825 */ /* 0x000fe200078e020e */
[----:B------:R-:W-:Y:S01]  /*100d0*/  @P6 STG.E.U16 desc[UR16][R18.64], R79 ;  /* 0x0000004f12006986 */ /* 0x000fe2000c101510 */
[----:B------:R-:W-:-:S02]  /*100e0*/  ISETP.LT.AND P6, PT, R231, UR12, !P4 ;  /* 0x0000000ce7007c0c */ /* 0x000fc4000e7c1270 */
[----:B------:R-:W-:Y:S01]  /*100f0*/  VIADD R0, R230, 0x7a ;  /* 0x0000007ae6007836 */ /* 0x000fe20000000000 */
[----:B------:R3:W-:Y:S01]  /*10100*/  @P2 STG.E.U16 desc[UR16][R20.64], R23 ;  /* 0x0000001714002986 */ /* 0x0007e2000c101510 */
[----:B------:R-:W-:Y:S01]  /*10110*/  ISETP.LT.AND P2, PT, R231, UR8, !P3 ;  /* 0x00000008e7007c0c */ /* 0x000fe2000df41270 */
[----:B-1----:R-:W-:Y:S01]  /*10120*/  VIADD R5, R3, UR4 ;  /* 0x0000000403057c36 */ /* 0x002fe20008000000 */
[C---:B------:R-:W-:Y:S01]  /*10130*/  ISETP.LT.AND P3, PT, R250.reuse, UR10, !P3 ;  /* 0x0000000afa007c0c */ /* 0x040fe2000df61270 */
[----:B------:R-:W-:Y:S01]  /*10140*/  ULDC UR8, c[0x0][0x228] ;  /* 0x00008a0000087ab9 */ /* 0x000fe20000000800 */
[----:B------:R-:W-:Y:S01]  /*10150*/  ISETP.LT.AND P4, PT, R250, UR14, !P4 ;  /* 0x0000000efa007c0c */ /* 0x000fe2000e781270 */
[----:B------:R-:W-:Y:S01]  /*10160*/  IMAD.WIDE R2, R5, 0x2, R12 ;  /* 0x0000000205027825 */ /* 0x000fe200078e020c */
[----:B------:R-:W-:Y:S01]  /*10170*/  ISETP.GE.AND P0, PT, R0, UR13, PT ;  /* 0x0000000d00007c0c */ /* 0x000fe2000bf06270 */
[----:B------:R-:W-:Y:S01]  /*10180*/  ULDC UR4, c[0x0][0x248] ;  /* 0x0000920000047ab9 */ /* 0x000fe20000000800 */
[----:B------:R-:W-:Y:S01]  /*10190*/  PRMT R0, R7, 0x7632, R0 ;  /* 0x0000763207007816 */ /* 0x000fe20000000000 */
[----:B------:R-:W-:Y:S01]  /*101a0*/  ULDC UR10, c[0x0][0x228] ;  /* 0x00008a00000a7ab9 */ /* 0x000fe20000000800 */
[----:B--2---:R-:W-:Y:S01]  /*101b0*/  PRMT R6, R8, 0x7632, R6 ;  /* 0x0000763208067816 */ /* 0x004fe20000000006 */
[C---:B---3--:R-:W-:Y:S01]  /*101c0*/  VIADD R21, R5.reuse, UR6 ;  /* 0x0000000605157c36 */ /* 0x048fe20008000000 */
[----:B------:R-:W-:Y:S01]  /*101d0*/  ULDC UR6, c[0x0][0x228] ;  /* 0x00008a0000067ab9 */ /* 0x000fe20000000800 */
[----:B------:R-:W-:Y:S01]  /*101e0*/  IMAD.WIDE R4, R5, 0x2, R14 ;  /* 0x0000000205047825 */ /* 0x000fe200078e020e */
[----:B------:R1:W-:Y:S03]  /*101f0*/  @P2 STG.E.U16 desc[UR16][R2.64], R7 ;  /* 0x0000000702002986 */ /* 0x0003e6000c101510 */
[C---:B------:R-:W-:Y:S01]  /*10200*/  IMAD.WIDE R16, R21.reuse, 0x2, R12 ;  /* 0x0000000215107825 */ /* 0x040fe200078e020c */
[----:B------:R-:W-:Y:S03]  /*10210*/  @P3 STG.E.U16 desc[UR16][R4.64], R0 ;  /* 0x0000000004003986 */ /* 0x000fe6000c101510 */
[----:B------:R-:W-:Y:S01]  /*10220*/  IMAD.WIDE R18, R21, 0x2, R14 ;  /* 0x0000000215127825 */ /* 0x000fe200078e020e */
[----:B------:R0:W-:Y:S01]  /*10230*/  @P6 STG.E.U16 desc[UR16][R16.64], R8 ;  /* 0x0000000810006986 */ /* 0x0001e2000c101510 */
[----:B------:R-:W-:-:S02]  /*10240*/  ISETP.LT.AND P6, PT, R231, UR10, !P0 ;  /* 0x0000000ae7007c0c */ /* 0x000fc4000c7c1270 */
[----:B------:R-:W-:Y:S01]  /*10250*/  VIADD R21, R21, UR4 ;  /* 0x0000000415157c36 */ /* 0x000fe20008000000 */
[----:B------:R2:W-:Y:S01]  /*10260*/  @P4 STG.E.U16 desc[UR16][R18.64], R6 ;  /* 0x0000000612004986 */ /* 0x0005e2000c101510 */
[----:B------:R-:W-:Y:S01]  /*10270*/  ISETP.LT.AND P4, PT, R231, UR6, !P5 ;  /* 0x00000006e7007c0c */ /* 0x000fe2000ef81270 */
[----:B------:R-:W-:Y:S01]  /*10280*/  ULDC UR4, c[0x0][0x248] ;  /* 0x0000920000047ab9 */ /* 0x000fe20000000800 */
[----:B------:R-:W-:Y:S01]  /*10290*/  ISETP.LT.AND P5, PT, R250, UR8, !P5 ;  /* 0x00000008fa007c0c */ /* 0x000fe2000efa1270 */
[----:B------:R-:W-:Y:S01]  /*102a0*/  VIADD R20, R230, 0x7b ;  /* 0x0000007be6147836 */ /* 0x000fe20000000000 */
[----:B------:R-:W-:Y:S01]  /*102b0*/  ULDC UR6, c[0x0][0x228] ;  /* 0x00008a0000067ab9 */ /* 0x000fe20000000800 */
[C---:B-1----:R-:W-:Y:S01]  /*102c0*/  IMAD.WIDE R2, R21.reuse, 0x2, R12 ;  /* 0x0000000215027825 */ /* 0x042fe200078e020c */
[----:B------:R-:W-:Y:S01]  /*102d0*/  ULDC UR8, c[0x0][0x228] ;  /* 0x00008a0000087ab9 */ /* 0x000fe20000000800 */
[----:B0-----:R-:W-:Y:S02]  /*102e0*/  PRMT R8, R24, 0x7632, R8 ;  /* 0x0000763218087816 */ /* 0x001fe40000000008 */
[C---:B------:R-:W-:Y:S01]  /*102f0*/  VIADD R17, R21.reuse, UR4 ;  /* 0x0000000415117c36 */ /* 0x040fe20008000000 */
[----:B------:R-:W-:Y:S01]  /*10300*/  ISETP.GE.AND P2, PT, R20, UR11, PT ;  /* 0x0000000b14007c0c */ /* 0x000fe2000bf46270 */
[----:B------:R-:W-:Y:S01]  /*10310*/  VIADD R16, R230, 0x7d ;  /* 0x0000007de6107836 */ /* 0x000fe20000000000 */
[----:B------:R-:W-:Y:S01]  /*10320*/  ISETP.LT.AND P0, PT, R250, UR6, !P0 ;  /* 0x00000006fa007c0c */ /* 0x000fe2000c701270 */
[----:B------:R-:W-:Y:S01]  /*10330*/  VIADD R0, R230, 0x7c ;  /* 0x0000007ce6007836 */ /* 0x000fe20000000000 */
[----:B------:R0:W-:Y:S01]  /*10340*/  @P4 STG.E.U16 desc[UR16][R2.64], R24 ;  /* 0x0000001802004986 */ /* 0x0001e2000c101510 */
[----:B------:R-:W-:Y:S01]  /*10350*/  IMAD.WIDE R4, R21, 0x2, R14 ;  /* 0x0000000215047825 */ /* 0x000fe200078e020e */
[----:B------:R-:W-:Y:S01]  /*10360*/  ISETP.GE.AND P4, PT, R16, UR7, PT ;  /* 0x0000000710007c0c */ /* 0x000fe2000bf86270 */
[----:B------:R-:W-:Y:S01]  /*10370*/  ULDC UR7, c[0x0][0x228] ;  /* 0x00008a0000077ab9 */ /* 0x000fe20000000800 */
[----:B------:R-:W-:Y:S01]  /*10380*/  ISETP.GE.AND P3, PT, R0, UR9, PT ;  /* 0x0000000900007c0c */ /* 0x000fe2000bf66270 */
[----:B--2---:R-:W-:Y:S01]  /*10390*/  IMAD.WIDE R6, R17, 0x2, R12 ;  /* 0x0000000211067825 */ /* 0x004fe200078e020c */
[----:B------:R1:W-:Y:S01]  /*103a0*/  @P5 STG.E.U16 desc[UR16][R4.64], R8 ;  /* 0x0000000804005986 */ /* 0x0003e2000c101510 */
[----:B------:R-:W-:Y:S01]  /*103b0*/  ULDC UR4, c[0x0][0x248] ;  /* 0x0000920000047ab9 */ /* 0x000fe20000000800 */
[----:B------:R-:W-:Y:S01]  /*103c0*/  ULDC UR9, c[0x0][0x228] ;  /* 0x00008a0000097ab9 */ /* 0x000fe20000000800 */
[----:B------:R-:W-:Y:S01]  /*103d0*/  ISETP.LT.AND P5, PT, R231, UR7, !P2 ;  /* 0x00000007e7007c0c */ /* 0x000fe2000d7a1270 */
[----:B------:R2:W-:Y:S01]  /*103e0*/  @P6 STG.E.U16 desc[UR16][R6.64], R9 ;  /* 0x0000000906006986 */ /* 0x0005e2000c101510 */
[----:B------:R-:W-:Y:S01]  /*103f0*/  ISETP.LT.AND P2, PT, R250, UR8, !P2 ;  /* 0x00000008fa007c0c */ /* 0x000fe2000d741270 */
[----:B------:R-:W-:Y:S01]  /*10400*/  VIADD R19, R17, UR4 ;  /* 0x0000000411137c36 */ /* 0x000fe20008000000 */
[----:B------:R-:W-:Y:S01]  /*10410*/  ISETP.LT.AND P6, PT, R231, UR9, !P3 ;  /* 0x00000009e7007c0c */ /* 0x000fe2000dfc1270 */
[----:B------:R-:W-:Y:S01]  /*10420*/  ULDC UR4, c[0x0][0x248] ;  /* 0x0000920000047ab9 */ /* 0x000fe20000000800 */
[----:B------:R-:W-:Y:S01]  /*10430*/  PRMT R0, R9, 0x7632, R0 ;  /* 0x0000763209007816 */ /* 0x000fe20000000000 */
[----:B------:R-:W-:Y:S01]  /*10440*/  VIADD R21, R19, UR4 ;  /* 0x0000000413157c36 */ /* 0x000fe20008000000 */
[----:B------:R-:W-:Y:S01]  /*10450*/  PRMT R16, R25, 0x7632, R16 ;  /* 0x0000763219107816 */ /* 0x000fe20000000010 */
[----:B0-----:R-:W-:Y:S01]  /*10460*/  IMAD.WIDE R2, R17, 0x2, R14 ;  /* 0x0000000211027825 */ /* 0x001fe200078e020e */
[----:B------:R-:W-:Y:S01]  /*10470*/  ULDC UR6, c[0x0][0x228] ;  /* 0x00008a0000067ab9 */ /* 0x000fe20000000800 */
[----:B------:R-:W-:Y:S01]  /*10480*/  ULDC UR4, c[0x0][0x228] ;  /* 0x00008a0000047ab9 */ /* 0x000fe20000000800 */
[----:B------:R-:W-:Y:S01]  /*10490*/  ULDC UR7, c[0x0][0x228] ;  /* 0x00008a0000077ab9 */ /* 0x000fe20000000800 */
[C---:B-1----:R-:W-:Y:S01]  /*104a0*/  IMAD.WIDE R4, R19.reuse, 0x2, R12 ;  /* 0x0000000213047825 */ /* 0x042fe200078e020c */
[----:B------:R0:W-:Y:S01]  /*104b0*/  @P0 STG.E.U16 desc[UR16][R2.64], R0 ;  /* 0x0000000002000986 */ /* 0x0001e2000c101510 */
[----:B------:R-:W-:Y:S01]  /*104c0*/  ULDC UR8, c[0x0][0x228] ;  /* 0x00008a0000087ab9 */ /* 0x000fe20000000800 */
[----:B------:R-:W-:Y:S01]  /*104d0*/  ULDC UR9, c[0x0][0x228] ;  /* 0x00008a0000097ab9 */ /* 0x000fe20000000800 */
[----:B--2---:R-:W-:Y:S01]  /*104e0*/  IMAD.WIDE R6, R19, 0x2, R14 ;  /* 0x0000000213067825 */ /* 0x004fe200078e020e */
[----:B------:R-:W-:Y:S01]  /*104f0*/  @P5 STG.E.U16 desc[UR16][R4.64], R25 ;  /* 0x0000001904005986 */ /* 0x000fe2000c101510 */
[----:B------:R-:W-:-:S02]  /*10500*/  PRMT R18, R11, 0x7632, R18 ;  /* 0x000076320b127816 */ /* 0x000fc40000000012 */
[----:B------:R-:W-:Y:S01]  /*10510*/  IMAD.WIDE R8, R21, 0x2, R12 ;  /* 0x0000000215087825 */ /* 0x000fe200078e020c */
[----:B------:R1:W-:Y:S01]  /*10520*/  @P2 STG.E.U16 desc[UR16][R6.64], R16 ;  /* 0x0000001006002986 */ /* 0x0003e2000c101510 */
[C---:B------:R-:W-:Y:S01]  /*10530*/  ISETP.LT.AND P2, PT, R231.reuse, UR6, !P1 ;  /* 0x00000006e7007c0c */ /* 0x040fe2000cf41270 */
[----:B------:R-:W-:Y:S01]  /*10540*/  ULDC UR6, c[0x0][0x228] ;  /* 0x00008a0000067ab9 */ /* 0x000fe20000000800 */
[----:B------:R-:W-:Y:S01]  /*10550*/  VIADD R230, R230, 0x7e ;  /* 0x0000007ee6e67836 */ /* 0x000fe20000000000 */
[----:B------:R2:W-:Y:S01]  /*10560*/  @P6 STG.E.U16 desc[UR16][R8.64], R10 ;  /* 0x0000000a08006986 */ /* 0x0005e2000c101510 */
[----:B------:R-:W-:Y:S01]  /*10570*/  ISETP.LT.AND P6, PT, R231, UR4, !P4 ;  /* 0x00000004e7007c0c */ /* 0x000fe2000e7c1270 */
[----:B------:R-:W-:Y:S01]  /*10580*/  ULDC UR4, c[0x0][0x248] ;  /* 0x0000920000047ab9 */ /* 0x000fe20000000800 */
[----:B------:R-:W-:Y:S01]  /*10590*/  ISETP.LT.AND P3, PT, R250, UR6, !P3 ;  /* 0x00000006fa007c0c */ /* 0x000fe2000df61270 */
[C---:B0-----:R-:W-:Y:S01]  /*105a0*/  IMAD.WIDE R2, R21.reuse, 0x2, R14 ;  /* 0x0000000215027825 */ /* 0x041fe200078e020e */
[----:B------:R-:W-:Y:S01]  /*105b0*/  ISETP.GE.AND P0, PT, R230, UR5, PT ;  /* 0x00000005e6007c0c */ /* 0x000fe2000bf06270 */
[----:B------:R-:W-:Y:S01]  /*105c0*/  ULDC UR5, c[0x0][0x228] ;  /* 0x00008a0000057ab9 */ /* 0x000fe20000000800 */
[C---:B------:R-:W-:Y:S01]  /*105d0*/  ISETP.LT.AND P4, PT, R250.reuse, UR7, !P4 ;  /* 0x00000007fa007c0c */ /* 0x040fe2000e781270 */
[----:B-1----:R-:W-:Y:S01]  /*105e0*/  VIADD R7, R21, UR4 ;  /* 0x0000000415077c36 */ /* 0x002fe20008000000 */
[----:B------:R-:W-:Y:S01]  /*105f0*/  ISETP.LT.AND P5, PT, R231, UR5, !P0 ;  /* 0x00000005e7007c0c */ /* 0x000fe2000c7a1270 */
[----:B------:R-:W-:Y:S01]  /*10600*/  ULDC UR5, c[0x0][0x248] ;  /* 0x0000920000057ab9 */ /* 0x000fe20000000800 */
[C---:B------:R-:W-:Y:S01]  /*10610*/  ISETP.LT.AND P0, PT, R250.reuse, UR8, !P0 ;  /* 0x00000008fa007c0c */ /* 0x040fe2000c701270 */
[----:B------:R-:W-:Y:S01]  /*10620*/  VIADD R17, R7, UR5 ;  /* 0x0000000507117c36 */ /* 0x000fe20008000000 */
[----:B------:R-:W-:Y:S01]  /*10630*/  ISETP.LT.AND P1, PT, R250, UR9, !P1 ;  /* 0x00000009fa007c0c */ /* 0x000fe2000cf21270 */
[----:B------:R-:W-:Y:S01]  /*10640*/  ULDC UR4, c[0x0][0x248] ;  /* 0x0000920000047ab9 */ /* 0x000fe20000000800 */
[----:B--2---:R-:W-:Y:S01]  /*10650*/  PRMT R10, R10, 0x7632, R10 ;  /* 0x000076320a0a7816 */ /* 0x004fe2000000000a */
[----:B------:R-:W-:Y:S01]  /*10660*/  VIADD R19, R17, UR4 ;  /* 0x0000000411137c36 */ /* 0x000fe20008000000 */
[----:B------:R-:W-:Y:S01]  /*10670*/  PRMT R0, R26, 0x7632, R0 ;  /* 0x000076321a007816 */ /* 0x000fe20000000000 */
[----:B------:R-:W-:-:S02]  /*10680*/  IMAD.WIDE R4, R7, 0x2, R12 ;  /* 0x0000000207047825 */ /* 0x000fc400078e020c */
[----:B------:R0:W-:Y:S02]  /*10690*/  @P3 STG.E.U16 desc[UR16][R2.64], R10 ;  /* 0x0000000a02003986 */ /* 0x0001e4000c101510 */
[----:B------:R-:W-:Y:S02]  /*106a0*/  IMAD.WIDE R6, R7, 0x2, R14 ;  /* 0x0000000207067825 */ /* 0x000fe400078e020e */
[----:B------:R0:W-:Y:S02]  /*106b0*/  @P6 STG.E.U16 desc[UR16][R4.64], R26 ;  /* 0x0000001a04006986 */ /* 0x0001e4000c101510 */
[C---:B------:R-:W-:Y:S02]  /*106c0*/  IMAD.WIDE R8, R17.reuse, 0x2, R12 ;  /* 0x0000000211087825 */ /* 0x040fe400078e020c */
[----:B------:R0:W-:Y:S02]  /*106d0*/  @P4 STG.E.U16 desc[UR16][R6.64], R0 ;  /* 0x0000000006004986 */ /* 0x0001e4000c101510 */
[----:B------:R-:W-:-:S02]  /*106e0*/  IMAD.WIDE R16, R17, 0x2, R14 ;  /* 0x0000000211107825 */ /* 0x000fc400078e020e */
[----:B------:R0:W-:Y:S02]  /*106f0*/  @P5 STG.E.U16 desc[UR16][R8.64], R11 ;  /* 0x0000000b08005986 */ /* 0x0001e4000c101510 */
[C---:B------:R-:W-:Y:S02]  /*10700*/  IMAD.WIDE R12, R19.reuse, 0x2, R12 ;  /* 0x00000002130c7825 */ /* 0x040fe400078e020c */
[----:B------:R0:W-:Y:S02]  /*10710*/  @P0 STG.E.U16 desc[UR16][R16.64], R18 ;  /* 0x0000001210000986 */ /* 0x0001e4000c101510 */
[----:B------:R-:W-:Y:S02]  /*10720*/  IMAD.WIDE R14, R19, 0x2, R14 ;  /* 0x00000002130e7825 */ /* 0x000fe400078e020e */
[----:B------:R0:W-:Y:S01]  /*10730*/  @P2 STG.E.U16 desc[UR16][R12.64], R27 ;  /* 0x0000001b0c002986 */ /* 0x0001e2000c101510 */
[----:B------:R-:W-:Y:S05]  /*10740*/  @!P1 EXIT ;  /* 0x000000000000994d */ /* 0x000fea0003800000 */
[----:B0-----:R-:W-:-:S05]  /*10750*/  PRMT R7, R27, 0x7632, R7 ;  /* 0x000076321b077816 */ /* 0x001fca0000000007 */
[----:B------:R-:W-:Y:S01]  /*10760*/  STG.E.U16 desc[UR16][R14.64], R7 ;  /* 0x000000070e007986 */ /* 0x000fe2000c101510 */
[----:B------:R-:W-:Y:S05]  /*10770*/  EXIT ;  /* 0x000000000000794d */ /* 0x000fea0003800000 */
.L_x_2:
[----:B------:R-:W-:-:S00]  /*10780*/  BRA `(.L_x_2) ;  /* 0xfffffffc00fc7947 */ /* 0x000fc0000383ffff */
[----:B------:R-:W-:-:S00]  /*10790*/  NOP ;  /* 0x0000000000007918 */ /* 0x000fc00000000000 */
        /* <DEDUP_REMOVED lines=14> */
.L_x_3:


//--------------------- .nv.shared.matmul_kernel  --------------------------
	.section	.nv.shared.matmul_kernel,"aw",@nobits
	.sectionflags	@""
	.align	16
	.zero		1024


//--------------------- .nv.shared.reserved.0     --------------------------
	.section	.nv.shared.reserved.0,"aw",@nobits
	.weak		__nv_reservedSMEM_offset_0_alias
	.size		__nv_reservedSMEM_offset_0_alias, 0, 0
	.other		__nv_reservedSMEM_offset_0_alias,@"STO_CUDA_RESERVED_SHARED STV_DEFAULT"
__nv_reservedSMEM_offset_0_alias:
	.zero		0


//--------------------- .nv.constant0.matmul_kernel --------------------------
	.section	.nv.constant0.matmul_kernel,"a",@progbits
	.sectionflags	@""
	.align	4
.nv.constant0.matmul_kernel:
	.zero		608


//--------------------- SYMBOLS --------------------------

	.type		.nv.reservedSmem.offset0,@object
	.size		.nv.reservedSmem.offset0,0x4
